//
// Generated by NVIDIA NVVM Compiler
//
// Compiler Build ID: CL-36424714
// Cuda compilation tools, release 13.0, V13.0.88
// Based on NVVM 20.0.0
//

.version 9.0
.target sm_100
.address_size 64

	// .globl	_ZN3cub18CUB_300001_SM_10006detail11EmptyKernelIvEEvv
.global .align 1 .b8 _ZN30_INTERNAL_1801243e_4_k_cu_main4cuda3std3__45__cpo5beginE[1];
.global .align 1 .b8 _ZN30_INTERNAL_1801243e_4_k_cu_main4cuda3std3__45__cpo3endE[1];
.global .align 1 .b8 _ZN30_INTERNAL_1801243e_4_k_cu_main4cuda3std3__45__cpo6cbeginE[1];
.global .align 1 .b8 _ZN30_INTERNAL_1801243e_4_k_cu_main4cuda3std3__45__cpo4cendE[1];
.global .align 1 .b8 _ZN30_INTERNAL_1801243e_4_k_cu_main4cuda3std3__45__cpo6rbeginE[1];
.global .align 1 .b8 _ZN30_INTERNAL_1801243e_4_k_cu_main4cuda3std3__45__cpo4rendE[1];
.global .align 1 .b8 _ZN30_INTERNAL_1801243e_4_k_cu_main4cuda3std3__45__cpo7crbeginE[1];
.global .align 1 .b8 _ZN30_INTERNAL_1801243e_4_k_cu_main4cuda3std3__45__cpo5crendE[1];
.global .align 1 .b8 _ZN30_INTERNAL_1801243e_4_k_cu_main4cuda3std3__432_GLOBAL__N__1801243e_4_k_cu_main6ignoreE[1];
.global .align 1 .b8 _ZN30_INTERNAL_1801243e_4_k_cu_main4cuda3std3__419piecewise_constructE[1];
.global .align 1 .b8 _ZN30_INTERNAL_1801243e_4_k_cu_main4cuda3std3__48in_placeE[1];
.global .align 1 .b8 _ZN30_INTERNAL_1801243e_4_k_cu_main4cuda3std3__420unreachable_sentinelE[1];
.global .align 1 .b8 _ZN30_INTERNAL_1801243e_4_k_cu_main4cuda3std3__47nulloptE[1];
.global .align 1 .b8 _ZN30_INTERNAL_1801243e_4_k_cu_main4cuda3std3__48unexpectE[1];
.global .align 1 .b8 _ZN30_INTERNAL_1801243e_4_k_cu_main4cuda3std6ranges3__45__cpo4swapE[1];
.global .align 1 .b8 _ZN30_INTERNAL_1801243e_4_k_cu_main4cuda3std6ranges3__45__cpo9iter_moveE[1];
.global .align 1 .b8 _ZN30_INTERNAL_1801243e_4_k_cu_main4cuda3std6ranges3__45__cpo5beginE[1];
.global .align 1 .b8 _ZN30_INTERNAL_1801243e_4_k_cu_main4cuda3std6ranges3__45__cpo3endE[1];
.global .align 1 .b8 _ZN30_INTERNAL_1801243e_4_k_cu_main4cuda3std6ranges3__45__cpo6cbeginE[1];
.global .align 1 .b8 _ZN30_INTERNAL_1801243e_4_k_cu_main4cuda3std6ranges3__45__cpo4cendE[1];
.global .align 1 .b8 _ZN30_INTERNAL_1801243e_4_k_cu_main4cuda3std6ranges3__45__cpo7advanceE[1];
.global .align 1 .b8 _ZN30_INTERNAL_1801243e_4_k_cu_main4cuda3std6ranges3__45__cpo9iter_swapE[1];
.global .align 1 .b8 _ZN30_INTERNAL_1801243e_4_k_cu_main4cuda3std6ranges3__45__cpo4nextE[1];
.global .align 1 .b8 _ZN30_INTERNAL_1801243e_4_k_cu_main4cuda3std6ranges3__45__cpo4prevE[1];
.global .align 1 .b8 _ZN30_INTERNAL_1801243e_4_k_cu_main4cuda3std6ranges3__45__cpo4dataE[1];
.global .align 1 .b8 _ZN30_INTERNAL_1801243e_4_k_cu_main4cuda3std6ranges3__45__cpo5cdataE[1];
.global .align 1 .b8 _ZN30_INTERNAL_1801243e_4_k_cu_main4cuda3std6ranges3__45__cpo4sizeE[1];
.global .align 1 .b8 _ZN30_INTERNAL_1801243e_4_k_cu_main4cuda3std6ranges3__45__cpo5ssizeE[1];
.global .align 1 .b8 _ZN30_INTERNAL_1801243e_4_k_cu_main4cuda3std6ranges3__45__cpo8distanceE[1];
.global .align 1 .b8 _ZN30_INTERNAL_1801243e_4_k_cu_main6thrust24THRUST_300001_SM_1000_NS8cuda_cub3parE[1];
.global .align 1 .b8 _ZN30_INTERNAL_1801243e_4_k_cu_main6thrust24THRUST_300001_SM_1000_NS8cuda_cub10par_nosyncE[1];
.global .align 1 .b8 _ZN30_INTERNAL_1801243e_4_k_cu_main6thrust24THRUST_300001_SM_1000_NS6system6detail10sequential3seqE[1];
.global .align 1 .b8 _ZN30_INTERNAL_1801243e_4_k_cu_main6thrust24THRUST_300001_SM_1000_NS12placeholders2_1E[1];
.global .align 1 .b8 _ZN30_INTERNAL_1801243e_4_k_cu_main6thrust24THRUST_300001_SM_1000_NS12placeholders2_2E[1];
.global .align 1 .b8 _ZN30_INTERNAL_1801243e_4_k_cu_main6thrust24THRUST_300001_SM_1000_NS12placeholders2_3E[1];
.global .align 1 .b8 _ZN30_INTERNAL_1801243e_4_k_cu_main6thrust24THRUST_300001_SM_1000_NS12placeholders2_4E[1];
.global .align 1 .b8 _ZN30_INTERNAL_1801243e_4_k_cu_main6thrust24THRUST_300001_SM_1000_NS12placeholders2_5E[1];
.global .align 1 .b8 _ZN30_INTERNAL_1801243e_4_k_cu_main6thrust24THRUST_300001_SM_1000_NS12placeholders2_6E[1];
.global .align 1 .b8 _ZN30_INTERNAL_1801243e_4_k_cu_main6thrust24THRUST_300001_SM_1000_NS12placeholders2_7E[1];
.global .align 1 .b8 _ZN30_INTERNAL_1801243e_4_k_cu_main6thrust24THRUST_300001_SM_1000_NS12placeholders2_8E[1];
.global .align 1 .b8 _ZN30_INTERNAL_1801243e_4_k_cu_main6thrust24THRUST_300001_SM_1000_NS12placeholders2_9E[1];
.global .align 1 .b8 _ZN30_INTERNAL_1801243e_4_k_cu_main6thrust24THRUST_300001_SM_1000_NS12placeholders3_10E[1];
.global .align 1 .b8 _ZN30_INTERNAL_1801243e_4_k_cu_main6thrust24THRUST_300001_SM_1000_NS3seqE[1];

.visible .entry _ZN3cub18CUB_300001_SM_10006detail11EmptyKernelIvEEvv()
{


	ret;

}
	// .globl	_ZN3cub18CUB_300001_SM_10006detail8for_each13static_kernelINS2_12policy_hub_t12policy_500_tEmN6thrust24THRUST_300001_SM_1000_NS8cuda_cub20__uninitialized_fill7functorINS7_10device_ptrIiEEiEEEEvT0_T1_
.visible .entry _ZN3cub18CUB_300001_SM_10006detail8for_each13static_kernelINS2_12policy_hub_t12policy_500_tEmN6thrust24THRUST_300001_SM_1000_NS8cuda_cub20__uninitialized_fill7functorINS7_10device_ptrIiEEiEEEEvT0_T1_(
	.param .u64 _ZN3cub18CUB_300001_SM_10006detail8for_each13static_kernelINS2_12policy_hub_t12policy_500_tEmN6thrust24THRUST_300001_SM_1000_NS8cuda_cub20__uninitialized_fill7functorINS7_10device_ptrIiEEiEEEEvT0_T1__param_0,
	.param .align 8 .b8 _ZN3cub18CUB_300001_SM_10006detail8for_each13static_kernelINS2_12policy_hub_t12policy_500_tEmN6thrust24THRUST_300001_SM_1000_NS8cuda_cub20__uninitialized_fill7functorINS7_10device_ptrIiEEiEEEEvT0_T1__param_1[16]
)
.maxntid 256
{
	.reg .pred 	%p<4>;
	.reg .b16 	%rs<5>;
	.reg .b32 	%r<12>;
	.reg .b64 	%rd<16>;

	ld.param.u32 	%r3, [_ZN3cub18CUB_300001_SM_10006detail8for_each13static_kernelINS2_12policy_hub_t12policy_500_tEmN6thrust24THRUST_300001_SM_1000_NS8cuda_cub20__uninitialized_fill7functorINS7_10device_ptrIiEEiEEEEvT0_T1__param_1+8];
	ld.param.u64 	%rd4, [_ZN3cub18CUB_300001_SM_10006detail8for_each13static_kernelINS2_12policy_hub_t12policy_500_tEmN6thrust24THRUST_300001_SM_1000_NS8cuda_cub20__uninitialized_fill7functorINS7_10device_ptrIiEEiEEEEvT0_T1__param_1];
	ld.param.u64 	%rd5, [_ZN3cub18CUB_300001_SM_10006detail8for_each13static_kernelINS2_12policy_hub_t12policy_500_tEmN6thrust24THRUST_300001_SM_1000_NS8cuda_cub20__uninitialized_fill7functorINS7_10device_ptrIiEEiEEEEvT0_T1__param_0];
	mov.u32 	%r9, %ctaid.x;
	mul.wide.u32 	%rd1, %r9, 512;
	sub.s64 	%rd2, %rd5, %rd1;
	setp.lt.u64 	%p1, %rd2, 512;
	@%p1 bra 	$L__BB1_2;
	mov.u32 	%r11, %tid.x;
	cvta.to.global.u64 	%rd11, %rd4;
	cvt.u64.u32 	%rd12, %r11;
	add.s64 	%rd13, %rd1, %rd12;
	shl.b64 	%rd14, %rd13, 2;
	add.s64 	%rd15, %rd11, %rd14;
	st.global.u32 	[%rd15], %r3;
	st.global.u32 	[%rd15+1024], %r3;
	bra.uni 	$L__BB1_6;
$L__BB1_2:
	cvta.to.global.u64 	%rd6, %rd4;
	mov.u32 	%r2, %tid.x;
	cvt.u64.u32 	%rd7, %r2;
	setp.le.u64 	%p2, %rd2, %rd7;
	add.s64 	%rd8, %rd1, %rd7;
	shl.b64 	%rd9, %rd8, 2;
	add.s64 	%rd3, %rd6, %rd9;
	@%p2 bra 	$L__BB1_4;
	st.global.u32 	[%rd3], %r3;
$L__BB1_4:
	add.s32 	%r10, %r2, 256;
	cvt.u64.u32 	%rd10, %r10;
	setp.le.u64 	%p3, %rd2, %rd10;
	@%p3 bra 	$L__BB1_6;
	st.global.u32 	[%rd3+1024], %r3;
$L__BB1_6:
	ret;

}
	// .globl	_ZN3cub18CUB_300001_SM_10006detail8for_each13static_kernelINS2_12policy_hub_t12policy_500_tElN6thrust24THRUST_300001_SM_1000_NS8cuda_cub10__tabulate7functorINS7_6detail15normal_iteratorINS7_10device_ptrIiEEEENS7_6system6detail7generic6detail22compute_sequence_valueIivEElEEEEvT0_T1_
.visible .entry _ZN3cub18CUB_300001_SM_10006detail8for_each13static_kernelINS2_12policy_hub_t12policy_500_tElN6thrust24THRUST_300001_SM_1000_NS8cuda_cub10__tabulate7functorINS7_6detail15normal_iteratorINS7_10device_ptrIiEEEENS7_6system6detail7generic6detail22compute_sequence_valueIivEElEEEEvT0_T1_(
	.param .u64 _ZN3cub18CUB_300001_SM_10006detail8for_each13static_kernelINS2_12policy_hub_t12policy_500_tElN6thrust24THRUST_300001_SM_1000_NS8cuda_cub10__tabulate7functorINS7_6detail15normal_iteratorINS7_10device_ptrIiEEEENS7_6system6detail7generic6detail22compute_sequence_valueIivEElEEEEvT0_T1__param_0,
	.param .align 8 .b8 _ZN3cub18CUB_300001_SM_10006detail8for_each13static_kernelINS2_12policy_hub_t12policy_500_tElN6thrust24THRUST_300001_SM_1000_NS8cuda_cub10__tabulate7functorINS7_6detail15normal_iteratorINS7_10device_ptrIiEEEENS7_6system6detail7generic6detail22compute_sequence_valueIivEElEEEEvT0_T1__param_1[16]
)
.maxntid 256
{
	.reg .pred 	%p<4>;
	.reg .b32 	%r<18>;
	.reg .b64 	%rd<20>;

	ld.param.u64 	%rd7, [_ZN3cub18CUB_300001_SM_10006detail8for_each13static_kernelINS2_12policy_hub_t12policy_500_tElN6thrust24THRUST_300001_SM_1000_NS8cuda_cub10__tabulate7functorINS7_6detail15normal_iteratorINS7_10device_ptrIiEEEENS7_6system6detail7generic6detail22compute_sequence_valueIivEElEEEEvT0_T1__param_1];
	ld.param.u64 	%rd8, [_ZN3cub18CUB_300001_SM_10006detail8for_each13static_kernelINS2_12policy_hub_t12policy_500_tElN6thrust24THRUST_300001_SM_1000_NS8cuda_cub10__tabulate7functorINS7_6detail15normal_iteratorINS7_10device_ptrIiEEEENS7_6system6detail7generic6detail22compute_sequence_valueIivEElEEEEvT0_T1__param_0];
	ld.param.v2.u32 	{%r3, %r4}, [_ZN3cub18CUB_300001_SM_10006detail8for_each13static_kernelINS2_12policy_hub_t12policy_500_tElN6thrust24THRUST_300001_SM_1000_NS8cuda_cub10__tabulate7functorINS7_6detail15normal_iteratorINS7_10device_ptrIiEEEENS7_6system6detail7generic6detail22compute_sequence_valueIivEElEEEEvT0_T1__param_1+8];
	mov.u32 	%r5, %ctaid.x;
	mul.wide.u32 	%rd1, %r5, 512;
	sub.s64 	%rd2, %rd8, %rd1;
	setp.lt.s64 	%p1, %rd2, 512;
	@%p1 bra 	$L__BB2_2;
	mov.u32 	%r13, %tid.x;
	cvta.to.global.u64 	%rd15, %rd7;
	cvt.u64.u32 	%rd16, %r13;
	add.s64 	%rd17, %rd1, %rd16;
	cvt.u32.u64 	%r14, %rd17;
	mad.lo.s32 	%r15, %r4, %r14, %r3;
	shl.b64 	%rd18, %rd17, 2;
	add.s64 	%rd19, %rd15, %rd18;
	st.global.u32 	[%rd19], %r15;
	add.s32 	%r16, %r14, 256;
	mad.lo.s32 	%r17, %r4, %r16, %r3;
	st.global.u32 	[%rd19+1024], %r17;
	bra.uni 	$L__BB2_6;
$L__BB2_2:
	cvta.to.global.u64 	%rd3, %rd7;
	mov.u32 	%r6, %tid.x;
	cvt.s64.s32 	%rd4, %rd2;
	cvt.u64.u32 	%rd5, %r6;
	setp.le.s64 	%p2, %rd4, %rd5;
	@%p2 bra 	$L__BB2_4;
	add.s64 	%rd9, %rd1, %rd5;
	cvt.u32.u64 	%r7, %rd9;
	mad.lo.s32 	%r8, %r4, %r7, %r3;
	shl.b64 	%rd10, %rd9, 2;
	add.s64 	%rd11, %rd3, %rd10;
	st.global.u32 	[%rd11], %r8;
$L__BB2_4:
	cvt.u32.u64 	%r9, %rd5;
	add.s32 	%r10, %r9, 256;
	cvt.u64.u32 	%rd6, %r10;
	setp.le.s64 	%p3, %rd4, %rd6;
	@%p3 bra 	$L__BB2_6;
	add.s64 	%rd12, %rd1, %rd6;
	shl.b64 	%rd13, %rd12, 2;
	cvt.u32.u64 	%r11, %rd12;
	mad.lo.s32 	%r12, %r4, %r11, %r3;
	add.s64 	%rd14, %rd13, %rd3;
	st.global.u32 	[%rd14], %r12;
$L__BB2_6:
	ret;

}
	// .globl	_ZN3cub18CUB_300001_SM_10006detail9transform16transform_kernelINS2_10policy_hubILb1EN4cuda3std3__45tupleIJN6thrust24THRUST_300001_SM_1000_NS31transform_input_output_iteratorI20ValueToScaledInteger20ScaledIntegerToValueNSA_6detail15normal_iteratorINSA_10device_ptrIiEEEEEESJ_EEEE10policy1000EiNS7_4plusI13ScaledIntegerEESJ_JSJ_SJ_EEEvT0_iT1_T2_DpNS2_10kernel_argIT3_EE
.visible .entry _ZN3cub18CUB_300001_SM_10006detail9transform16transform_kernelINS2_10policy_hubILb1EN4cuda3std3__45tupleIJN6thrust24THRUST_300001_SM_1000_NS31transform_input_output_iteratorI20ValueToScaledInteger20ScaledIntegerToValueNSA_6detail15normal_iteratorINSA_10device_ptrIiEEEEEESJ_EEEE10policy1000EiNS7_4plusI13ScaledIntegerEESJ_JSJ_SJ_EEEvT0_iT1_T2_DpNS2_10kernel_argIT3_EE(
	.param .u32 _ZN3cub18CUB_300001_SM_10006detail9transform16transform_kernelINS2_10policy_hubILb1EN4cuda3std3__45tupleIJN6thrust24THRUST_300001_SM_1000_NS31transform_input_output_iteratorI20ValueToScaledInteger20ScaledIntegerToValueNSA_6detail15normal_iteratorINSA_10device_ptrIiEEEEEESJ_EEEE10policy1000EiNS7_4plusI13ScaledIntegerEESJ_JSJ_SJ_EEEvT0_iT1_T2_DpNS2_10kernel_argIT3_EE_param_0,
	.param .u32 _ZN3cub18CUB_300001_SM_10006detail9transform16transform_kernelINS2_10policy_hubILb1EN4cuda3std3__45tupleIJN6thrust24THRUST_300001_SM_1000_NS31transform_input_output_iteratorI20ValueToScaledInteger20ScaledIntegerToValueNSA_6detail15normal_iteratorINSA_10device_ptrIiEEEEEESJ_EEEE10policy1000EiNS7_4plusI13ScaledIntegerEESJ_JSJ_SJ_EEEvT0_iT1_T2_DpNS2_10kernel_argIT3_EE_param_1,
	.param .align 1 .b8 _ZN3cub18CUB_300001_SM_10006detail9transform16transform_kernelINS2_10policy_hubILb1EN4cuda3std3__45tupleIJN6thrust24THRUST_300001_SM_1000_NS31transform_input_output_iteratorI20ValueToScaledInteger20ScaledIntegerToValueNSA_6detail15normal_iteratorINSA_10device_ptrIiEEEEEESJ_EEEE10policy1000EiNS7_4plusI13ScaledIntegerEESJ_JSJ_SJ_EEEvT0_iT1_T2_DpNS2_10kernel_argIT3_EE_param_2[1],
	.param .align 8 .b8 _ZN3cub18CUB_300001_SM_10006detail9transform16transform_kernelINS2_10policy_hubILb1EN4cuda3std3__45tupleIJN6thrust24THRUST_300001_SM_1000_NS31transform_input_output_iteratorI20ValueToScaledInteger20ScaledIntegerToValueNSA_6detail15normal_iteratorINSA_10device_ptrIiEEEEEESJ_EEEE10policy1000EiNS7_4plusI13ScaledIntegerEESJ_JSJ_SJ_EEEvT0_iT1_T2_DpNS2_10kernel_argIT3_EE_param_3[16],
	.param .align 8 .b8 _ZN3cub18CUB_300001_SM_10006detail9transform16transform_kernelINS2_10policy_hubILb1EN4cuda3std3__45tupleIJN6thrust24THRUST_300001_SM_1000_NS31transform_input_output_iteratorI20ValueToScaledInteger20ScaledIntegerToValueNSA_6detail15normal_iteratorINSA_10device_ptrIiEEEEEESJ_EEEE10policy1000EiNS7_4plusI13ScaledIntegerEESJ_JSJ_SJ_EEEvT0_iT1_T2_DpNS2_10kernel_argIT3_EE_param_4[16],
	.param .align 8 .b8 _ZN3cub18CUB_300001_SM_10006detail9transform16transform_kernelINS2_10policy_hubILb1EN4cuda3std3__45tupleIJN6thrust24THRUST_300001_SM_1000_NS31transform_input_output_iteratorI20ValueToScaledInteger20ScaledIntegerToValueNSA_6detail15normal_iteratorINSA_10device_ptrIiEEEEEESJ_EEEE10policy1000EiNS7_4plusI13ScaledIntegerEESJ_JSJ_SJ_EEEvT0_iT1_T2_DpNS2_10kernel_argIT3_EE_param_5[16]
)
.maxntid 128
{
	.reg .pred 	%p<86>;
	.reg .b32 	%r<621>;
	.reg .b64 	%rd<159>;

	ld.param.u32 	%r127, [_ZN3cub18CUB_300001_SM_10006detail9transform16transform_kernelINS2_10policy_hubILb1EN4cuda3std3__45tupleIJN6thrust24THRUST_300001_SM_1000_NS31transform_input_output_iteratorI20ValueToScaledInteger20ScaledIntegerToValueNSA_6detail15normal_iteratorINSA_10device_ptrIiEEEEEESJ_EEEE10policy1000EiNS7_4plusI13ScaledIntegerEESJ_JSJ_SJ_EEEvT0_iT1_T2_DpNS2_10kernel_argIT3_EE_param_0];
	ld.param.u64 	%rd26, [_ZN3cub18CUB_300001_SM_10006detail9transform16transform_kernelINS2_10policy_hubILb1EN4cuda3std3__45tupleIJN6thrust24THRUST_300001_SM_1000_NS31transform_input_output_iteratorI20ValueToScaledInteger20ScaledIntegerToValueNSA_6detail15normal_iteratorINSA_10device_ptrIiEEEEEESJ_EEEE10policy1000EiNS7_4plusI13ScaledIntegerEESJ_JSJ_SJ_EEEvT0_iT1_T2_DpNS2_10kernel_argIT3_EE_param_5+8];
	ld.param.u64 	%rd25, [_ZN3cub18CUB_300001_SM_10006detail9transform16transform_kernelINS2_10policy_hubILb1EN4cuda3std3__45tupleIJN6thrust24THRUST_300001_SM_1000_NS31transform_input_output_iteratorI20ValueToScaledInteger20ScaledIntegerToValueNSA_6detail15normal_iteratorINSA_10device_ptrIiEEEEEESJ_EEEE10policy1000EiNS7_4plusI13ScaledIntegerEESJ_JSJ_SJ_EEEvT0_iT1_T2_DpNS2_10kernel_argIT3_EE_param_5];
	ld.param.u64 	%rd24, [_ZN3cub18CUB_300001_SM_10006detail9transform16transform_kernelINS2_10policy_hubILb1EN4cuda3std3__45tupleIJN6thrust24THRUST_300001_SM_1000_NS31transform_input_output_iteratorI20ValueToScaledInteger20ScaledIntegerToValueNSA_6detail15normal_iteratorINSA_10device_ptrIiEEEEEESJ_EEEE10policy1000EiNS7_4plusI13ScaledIntegerEESJ_JSJ_SJ_EEEvT0_iT1_T2_DpNS2_10kernel_argIT3_EE_param_4+8];
	ld.param.u64 	%rd23, [_ZN3cub18CUB_300001_SM_10006detail9transform16transform_kernelINS2_10policy_hubILb1EN4cuda3std3__45tupleIJN6thrust24THRUST_300001_SM_1000_NS31transform_input_output_iteratorI20ValueToScaledInteger20ScaledIntegerToValueNSA_6detail15normal_iteratorINSA_10device_ptrIiEEEEEESJ_EEEE10policy1000EiNS7_4plusI13ScaledIntegerEESJ_JSJ_SJ_EEEvT0_iT1_T2_DpNS2_10kernel_argIT3_EE_param_4];
	ld.param.u64 	%rd22, [_ZN3cub18CUB_300001_SM_10006detail9transform16transform_kernelINS2_10policy_hubILb1EN4cuda3std3__45tupleIJN6thrust24THRUST_300001_SM_1000_NS31transform_input_output_iteratorI20ValueToScaledInteger20ScaledIntegerToValueNSA_6detail15normal_iteratorINSA_10device_ptrIiEEEEEESJ_EEEE10policy1000EiNS7_4plusI13ScaledIntegerEESJ_JSJ_SJ_EEEvT0_iT1_T2_DpNS2_10kernel_argIT3_EE_param_3];
	ld.param.u32 	%r124, [_ZN3cub18CUB_300001_SM_10006detail9transform16transform_kernelINS2_10policy_hubILb1EN4cuda3std3__45tupleIJN6thrust24THRUST_300001_SM_1000_NS31transform_input_output_iteratorI20ValueToScaledInteger20ScaledIntegerToValueNSA_6detail15normal_iteratorINSA_10device_ptrIiEEEEEESJ_EEEE10policy1000EiNS7_4plusI13ScaledIntegerEESJ_JSJ_SJ_EEEvT0_iT1_T2_DpNS2_10kernel_argIT3_EE_param_1];
	ld.param.v2.u32 	{%r125, %r126}, [_ZN3cub18CUB_300001_SM_10006detail9transform16transform_kernelINS2_10policy_hubILb1EN4cuda3std3__45tupleIJN6thrust24THRUST_300001_SM_1000_NS31transform_input_output_iteratorI20ValueToScaledInteger20ScaledIntegerToValueNSA_6detail15normal_iteratorINSA_10device_ptrIiEEEEEESJ_EEEE10policy1000EiNS7_4plusI13ScaledIntegerEESJ_JSJ_SJ_EEEvT0_iT1_T2_DpNS2_10kernel_argIT3_EE_param_3+8];
	cvta.to.global.u64 	%rd1, %rd22;
	cvta.to.global.u64 	%rd2, %rd23;
	cvt.u32.u64 	%r2, %rd24;
	cvta.to.global.u64 	%rd3, %rd25;
	cvt.u32.u64 	%r3, %rd26;
	shl.b32 	%r128, %r124, 7;
	mov.u32 	%r129, %ctaid.x;
	mul.lo.s32 	%r4, %r128, %r129;
	sub.s32 	%r130, %r127, %r4;
	min.s32 	%r5, %r128, %r130;
	mul.wide.s32 	%rd158, %r4, 4;
	add.s64 	%rd4, %rd2, %rd158;
	add.s64 	%rd5, %rd3, %rd158;
	add.s64 	%rd6, %rd1, %rd158;
	setp.gt.s32 	%p1, %r128, %r130;
	@%p1 bra 	$L__BB3_37;
	setp.lt.s32 	%p2, %r124, 1;
	@%p2 bra 	$L__BB3_88;
	mov.u32 	%r6, %tid.x;
	setp.ge.s32 	%p3, %r3, %r2;
	sub.s32 	%r7, %r3, %r2;
	sub.s32 	%r8, %r2, %r3;
	@%p3 bra 	$L__BB3_14;
	add.s32 	%r360, %r124, -1;
	and.b32  	%r9, %r124, 7;
	setp.lt.u32 	%p29, %r360, 7;
	mov.b32 	%r594, 0;
	@%p29 bra 	$L__BB3_6;
	and.b32  	%r594, %r124, 2147483640;
	sub.s32 	%r11, %r126, %r3;
	neg.s32 	%r12, %r11;
	neg.s32 	%r592, %r594;
	mov.u32 	%r591, %r6;
$L__BB3_5:
	.pragma "nounroll";
	setp.lt.s32 	%p30, %r11, 0;
	add.s32 	%r361, %r591, 128;
	mul.wide.u32 	%rd75, %r591, 4;
	add.s64 	%rd76, %rd4, %rd75;
	add.s64 	%rd77, %rd5, %rd75;
	ld.global.u32 	%r362, [%rd76];
	shl.b32 	%r363, %r362, %r8;
	ld.global.u32 	%r364, [%rd77];
	add.s32 	%r365, %r363, %r364;
	add.s64 	%rd78, %rd6, %rd75;
	shl.b32 	%r366, %r365, %r12;
	shr.s32 	%r367, %r365, %r11;
	selp.b32 	%r368, %r366, %r367, %p30;
	st.global.u32 	[%rd78], %r368;
	mul.wide.s32 	%rd79, %r361, 4;
	add.s64 	%rd80, %rd4, %rd79;
	add.s64 	%rd81, %rd5, %rd79;
	ld.global.u32 	%r369, [%rd80];
	shl.b32 	%r370, %r369, %r8;
	ld.global.u32 	%r371, [%rd81];
	add.s32 	%r372, %r370, %r371;
	add.s64 	%rd82, %rd6, %rd79;
	shl.b32 	%r373, %r372, %r12;
	shr.s32 	%r374, %r372, %r11;
	selp.b32 	%r375, %r373, %r374, %p30;
	st.global.u32 	[%rd82], %r375;
	ld.global.u32 	%r376, [%rd80+512];
	shl.b32 	%r377, %r376, %r8;
	ld.global.u32 	%r378, [%rd81+512];
	add.s32 	%r379, %r377, %r378;
	shl.b32 	%r380, %r379, %r12;
	shr.s32 	%r381, %r379, %r11;
	selp.b32 	%r382, %r380, %r381, %p30;
	st.global.u32 	[%rd82+512], %r382;
	ld.global.u32 	%r383, [%rd80+1024];
	shl.b32 	%r384, %r383, %r8;
	ld.global.u32 	%r385, [%rd81+1024];
	add.s32 	%r386, %r384, %r385;
	shl.b32 	%r387, %r386, %r12;
	shr.s32 	%r388, %r386, %r11;
	selp.b32 	%r389, %r387, %r388, %p30;
	st.global.u32 	[%rd82+1024], %r389;
	ld.global.u32 	%r390, [%rd80+1536];
	shl.b32 	%r391, %r390, %r8;
	ld.global.u32 	%r392, [%rd81+1536];
	add.s32 	%r393, %r391, %r392;
	shl.b32 	%r394, %r393, %r12;
	shr.s32 	%r395, %r393, %r11;
	selp.b32 	%r396, %r394, %r395, %p30;
	st.global.u32 	[%rd82+1536], %r396;
	ld.global.u32 	%r397, [%rd80+2048];
	shl.b32 	%r398, %r397, %r8;
	ld.global.u32 	%r399, [%rd81+2048];
	add.s32 	%r400, %r398, %r399;
	shl.b32 	%r401, %r400, %r12;
	shr.s32 	%r402, %r400, %r11;
	selp.b32 	%r403, %r401, %r402, %p30;
	st.global.u32 	[%rd82+2048], %r403;
	ld.global.u32 	%r404, [%rd80+2560];
	shl.b32 	%r405, %r404, %r8;
	ld.global.u32 	%r406, [%rd81+2560];
	add.s32 	%r407, %r405, %r406;
	shl.b32 	%r408, %r407, %r12;
	shr.s32 	%r409, %r407, %r11;
	selp.b32 	%r410, %r408, %r409, %p30;
	st.global.u32 	[%rd82+2560], %r410;
	ld.global.u32 	%r411, [%rd80+3072];
	shl.b32 	%r412, %r411, %r8;
	ld.global.u32 	%r413, [%rd81+3072];
	add.s32 	%r414, %r412, %r413;
	shl.b32 	%r415, %r414, %r12;
	shr.s32 	%r416, %r414, %r11;
	selp.b32 	%r417, %r415, %r416, %p30;
	st.global.u32 	[%rd82+3072], %r417;
	add.s32 	%r592, %r592, 8;
	add.s32 	%r591, %r591, 1024;
	setp.ne.s32 	%p31, %r592, 0;
	@%p31 bra 	$L__BB3_5;
$L__BB3_6:
	setp.eq.s32 	%p32, %r9, 0;
	@%p32 bra 	$L__BB3_88;
	and.b32  	%r19, %r124, 3;
	setp.lt.u32 	%p33, %r9, 4;
	@%p33 bra 	$L__BB3_9;
	shl.b32 	%r418, %r594, 7;
	add.s32 	%r419, %r418, %r6;
	mul.wide.s32 	%rd83, %r419, 4;
	add.s64 	%rd84, %rd4, %rd83;
	add.s64 	%rd85, %rd5, %rd83;
	ld.global.u32 	%r420, [%rd84];
	shl.b32 	%r421, %r420, %r8;
	ld.global.u32 	%r422, [%rd85];
	add.s32 	%r423, %r421, %r422;
	add.s64 	%rd86, %rd6, %rd83;
	sub.s32 	%r424, %r126, %r3;
	setp.lt.s32 	%p34, %r424, 0;
	neg.s32 	%r425, %r424;
	shl.b32 	%r426, %r423, %r425;
	shr.s32 	%r427, %r423, %r424;
	selp.b32 	%r428, %r426, %r427, %p34;
	st.global.u32 	[%rd86], %r428;
	ld.global.u32 	%r429, [%rd84+512];
	shl.b32 	%r430, %r429, %r8;
	ld.global.u32 	%r431, [%rd85+512];
	add.s32 	%r432, %r430, %r431;
	shl.b32 	%r433, %r432, %r425;
	shr.s32 	%r434, %r432, %r424;
	selp.b32 	%r435, %r433, %r434, %p34;
	st.global.u32 	[%rd86+512], %r435;
	ld.global.u32 	%r436, [%rd84+1024];
	shl.b32 	%r437, %r436, %r8;
	ld.global.u32 	%r438, [%rd85+1024];
	add.s32 	%r439, %r437, %r438;
	shl.b32 	%r440, %r439, %r425;
	shr.s32 	%r441, %r439, %r424;
	selp.b32 	%r442, %r440, %r441, %p34;
	st.global.u32 	[%rd86+1024], %r442;
	ld.global.u32 	%r443, [%rd84+1536];
	shl.b32 	%r444, %r443, %r8;
	ld.global.u32 	%r445, [%rd85+1536];
	add.s32 	%r446, %r444, %r445;
	shl.b32 	%r447, %r446, %r425;
	shr.s32 	%r448, %r446, %r424;
	selp.b32 	%r449, %r447, %r448, %p34;
	st.global.u32 	[%rd86+1536], %r449;
	add.s32 	%r594, %r594, 4;
$L__BB3_9:
	setp.eq.s32 	%p35, %r19, 0;
	@%p35 bra 	$L__BB3_88;
	setp.eq.s32 	%p36, %r19, 1;
	@%p36 bra 	$L__BB3_12;
	shl.b32 	%r450, %r594, 7;
	add.s32 	%r451, %r450, %r6;
	mul.wide.s32 	%rd87, %r451, 4;
	add.s64 	%rd88, %rd4, %rd87;
	add.s64 	%rd89, %rd5, %rd87;
	ld.global.u32 	%r452, [%rd88];
	shl.b32 	%r453, %r452, %r8;
	ld.global.u32 	%r454, [%rd89];
	add.s32 	%r455, %r453, %r454;
	add.s64 	%rd90, %rd6, %rd87;
	sub.s32 	%r456, %r126, %r3;
	setp.lt.s32 	%p37, %r456, 0;
	neg.s32 	%r457, %r456;
	shl.b32 	%r458, %r455, %r457;
	shr.s32 	%r459, %r455, %r456;
	selp.b32 	%r460, %r458, %r459, %p37;
	st.global.u32 	[%rd90], %r460;
	ld.global.u32 	%r461, [%rd88+512];
	shl.b32 	%r462, %r461, %r8;
	ld.global.u32 	%r463, [%rd89+512];
	add.s32 	%r464, %r462, %r463;
	shl.b32 	%r465, %r464, %r457;
	shr.s32 	%r466, %r464, %r456;
	selp.b32 	%r467, %r465, %r466, %p37;
	st.global.u32 	[%rd90+512], %r467;
	add.s32 	%r594, %r594, 2;
$L__BB3_12:
	and.b32  	%r468, %r124, 1;
	setp.eq.b32 	%p38, %r468, 1;
	not.pred 	%p39, %p38;
	@%p39 bra 	$L__BB3_88;
	shl.b32 	%r469, %r594, 7;
	add.s32 	%r470, %r469, %r6;
	mul.wide.s32 	%rd91, %r470, 4;
	add.s64 	%rd92, %rd4, %rd91;
	add.s64 	%rd93, %rd5, %rd91;
	ld.global.u32 	%r471, [%rd92];
	shl.b32 	%r472, %r471, %r8;
	ld.global.u32 	%r473, [%rd93];
	add.s32 	%r474, %r472, %r473;
	add.s64 	%rd94, %rd6, %rd91;
	sub.s32 	%r475, %r126, %r3;
	setp.lt.s32 	%p40, %r475, 0;
	neg.s32 	%r476, %r475;
	shl.b32 	%r477, %r474, %r476;
	shr.s32 	%r478, %r474, %r475;
	selp.b32 	%r479, %r477, %r478, %p40;
	st.global.u32 	[%rd94], %r479;
	bra.uni 	$L__BB3_88;
$L__BB3_14:
	setp.ge.s32 	%p4, %r2, %r3;
	@%p4 bra 	$L__BB3_26;
	add.s32 	%r239, %r124, -1;
	and.b32  	%r24, %r124, 7;
	setp.lt.u32 	%p17, %r239, 7;
	mov.b32 	%r599, 0;
	@%p17 bra 	$L__BB3_18;
	and.b32  	%r599, %r124, 2147483640;
	sub.s32 	%r26, %r126, %r2;
	neg.s32 	%r27, %r26;
	neg.s32 	%r597, %r599;
	mov.u32 	%r596, %r6;
$L__BB3_17:
	.pragma "nounroll";
	setp.lt.s32 	%p18, %r26, 0;
	add.s32 	%r240, %r596, 128;
	mul.wide.u32 	%rd55, %r596, 4;
	add.s64 	%rd56, %rd4, %rd55;
	ld.global.u32 	%r241, [%rd56];
	add.s64 	%rd57, %rd5, %rd55;
	ld.global.u32 	%r242, [%rd57];
	shl.b32 	%r243, %r242, %r7;
	add.s32 	%r244, %r241, %r243;
	add.s64 	%rd58, %rd6, %rd55;
	shl.b32 	%r245, %r244, %r27;
	shr.s32 	%r246, %r244, %r26;
	selp.b32 	%r247, %r245, %r246, %p18;
	st.global.u32 	[%rd58], %r247;
	mul.wide.s32 	%rd59, %r240, 4;
	add.s64 	%rd60, %rd4, %rd59;
	ld.global.u32 	%r248, [%rd60];
	add.s64 	%rd61, %rd5, %rd59;
	ld.global.u32 	%r249, [%rd61];
	shl.b32 	%r250, %r249, %r7;
	add.s32 	%r251, %r248, %r250;
	add.s64 	%rd62, %rd6, %rd59;
	shl.b32 	%r252, %r251, %r27;
	shr.s32 	%r253, %r251, %r26;
	selp.b32 	%r254, %r252, %r253, %p18;
	st.global.u32 	[%rd62], %r254;
	ld.global.u32 	%r255, [%rd60+512];
	ld.global.u32 	%r256, [%rd61+512];
	shl.b32 	%r257, %r256, %r7;
	add.s32 	%r258, %r255, %r257;
	shl.b32 	%r259, %r258, %r27;
	shr.s32 	%r260, %r258, %r26;
	selp.b32 	%r261, %r259, %r260, %p18;
	st.global.u32 	[%rd62+512], %r261;
	ld.global.u32 	%r262, [%rd60+1024];
	ld.global.u32 	%r263, [%rd61+1024];
	shl.b32 	%r264, %r263, %r7;
	add.s32 	%r265, %r262, %r264;
	shl.b32 	%r266, %r265, %r27;
	shr.s32 	%r267, %r265, %r26;
	selp.b32 	%r268, %r266, %r267, %p18;
	st.global.u32 	[%rd62+1024], %r268;
	ld.global.u32 	%r269, [%rd60+1536];
	ld.global.u32 	%r270, [%rd61+1536];
	shl.b32 	%r271, %r270, %r7;
	add.s32 	%r272, %r269, %r271;
	shl.b32 	%r273, %r272, %r27;
	shr.s32 	%r274, %r272, %r26;
	selp.b32 	%r275, %r273, %r274, %p18;
	st.global.u32 	[%rd62+1536], %r275;
	ld.global.u32 	%r276, [%rd60+2048];
	ld.global.u32 	%r277, [%rd61+2048];
	shl.b32 	%r278, %r277, %r7;
	add.s32 	%r279, %r276, %r278;
	shl.b32 	%r280, %r279, %r27;
	shr.s32 	%r281, %r279, %r26;
	selp.b32 	%r282, %r280, %r281, %p18;
	st.global.u32 	[%rd62+2048], %r282;
	ld.global.u32 	%r283, [%rd60+2560];
	ld.global.u32 	%r284, [%rd61+2560];
	shl.b32 	%r285, %r284, %r7;
	add.s32 	%r286, %r283, %r285;
	shl.b32 	%r287, %r286, %r27;
	shr.s32 	%r288, %r286, %r26;
	selp.b32 	%r289, %r287, %r288, %p18;
	st.global.u32 	[%rd62+2560], %r289;
	ld.global.u32 	%r290, [%rd60+3072];
	ld.global.u32 	%r291, [%rd61+3072];
	shl.b32 	%r292, %r291, %r7;
	add.s32 	%r293, %r290, %r292;
	shl.b32 	%r294, %r293, %r27;
	shr.s32 	%r295, %r293, %r26;
	selp.b32 	%r296, %r294, %r295, %p18;
	st.global.u32 	[%rd62+3072], %r296;
	add.s32 	%r597, %r597, 8;
	add.s32 	%r596, %r596, 1024;
	setp.ne.s32 	%p19, %r597, 0;
	@%p19 bra 	$L__BB3_17;
$L__BB3_18:
	setp.eq.s32 	%p20, %r24, 0;
	@%p20 bra 	$L__BB3_88;
	and.b32  	%r34, %r124, 3;
	setp.lt.u32 	%p21, %r24, 4;
	@%p21 bra 	$L__BB3_21;
	shl.b32 	%r297, %r599, 7;
	add.s32 	%r298, %r297, %r6;
	mul.wide.s32 	%rd63, %r298, 4;
	add.s64 	%rd64, %rd4, %rd63;
	ld.global.u32 	%r299, [%rd64];
	add.s64 	%rd65, %rd5, %rd63;
	ld.global.u32 	%r300, [%rd65];
	shl.b32 	%r301, %r300, %r7;
	add.s32 	%r302, %r299, %r301;
	add.s64 	%rd66, %rd6, %rd63;
	sub.s32 	%r303, %r126, %r2;
	setp.lt.s32 	%p22, %r303, 0;
	neg.s32 	%r304, %r303;
	shl.b32 	%r305, %r302, %r304;
	shr.s32 	%r306, %r302, %r303;
	selp.b32 	%r307, %r305, %r306, %p22;
	st.global.u32 	[%rd66], %r307;
	ld.global.u32 	%r308, [%rd64+512];
	ld.global.u32 	%r309, [%rd65+512];
	shl.b32 	%r310, %r309, %r7;
	add.s32 	%r311, %r308, %r310;
	shl.b32 	%r312, %r311, %r304;
	shr.s32 	%r313, %r311, %r303;
	selp.b32 	%r314, %r312, %r313, %p22;
	st.global.u32 	[%rd66+512], %r314;
	ld.global.u32 	%r315, [%rd64+1024];
	ld.global.u32 	%r316, [%rd65+1024];
	shl.b32 	%r317, %r316, %r7;
	add.s32 	%r318, %r315, %r317;
	shl.b32 	%r319, %r318, %r304;
	shr.s32 	%r320, %r318, %r303;
	selp.b32 	%r321, %r319, %r320, %p22;
	st.global.u32 	[%rd66+1024], %r321;
	ld.global.u32 	%r322, [%rd64+1536];
	ld.global.u32 	%r323, [%rd65+1536];
	shl.b32 	%r324, %r323, %r7;
	add.s32 	%r325, %r322, %r324;
	shl.b32 	%r326, %r325, %r304;
	shr.s32 	%r327, %r325, %r303;
	selp.b32 	%r328, %r326, %r327, %p22;
	st.global.u32 	[%rd66+1536], %r328;
	add.s32 	%r599, %r599, 4;
$L__BB3_21:
	setp.eq.s32 	%p23, %r34, 0;
	@%p23 bra 	$L__BB3_88;
	setp.eq.s32 	%p24, %r34, 1;
	@%p24 bra 	$L__BB3_24;
	shl.b32 	%r329, %r599, 7;
	add.s32 	%r330, %r329, %r6;
	mul.wide.s32 	%rd67, %r330, 4;
	add.s64 	%rd68, %rd4, %rd67;
	ld.global.u32 	%r331, [%rd68];
	add.s64 	%rd69, %rd5, %rd67;
	ld.global.u32 	%r332, [%rd69];
	shl.b32 	%r333, %r332, %r7;
	add.s32 	%r334, %r331, %r333;
	add.s64 	%rd70, %rd6, %rd67;
	sub.s32 	%r335, %r126, %r2;
	setp.lt.s32 	%p25, %r335, 0;
	neg.s32 	%r336, %r335;
	shl.b32 	%r337, %r334, %r336;
	shr.s32 	%r338, %r334, %r335;
	selp.b32 	%r339, %r337, %r338, %p25;
	st.global.u32 	[%rd70], %r339;
	ld.global.u32 	%r340, [%rd68+512];
	ld.global.u32 	%r341, [%rd69+512];
	shl.b32 	%r342, %r341, %r7;
	add.s32 	%r343, %r340, %r342;
	shl.b32 	%r344, %r343, %r336;
	shr.s32 	%r345, %r343, %r335;
	selp.b32 	%r346, %r344, %r345, %p25;
	st.global.u32 	[%rd70+512], %r346;
	add.s32 	%r599, %r599, 2;
$L__BB3_24:
	and.b32  	%r347, %r124, 1;
	setp.eq.b32 	%p26, %r347, 1;
	not.pred 	%p27, %p26;
	@%p27 bra 	$L__BB3_88;
	shl.b32 	%r348, %r599, 7;
	add.s32 	%r349, %r348, %r6;
	mul.wide.s32 	%rd71, %r349, 4;
	add.s64 	%rd72, %rd4, %rd71;
	ld.global.u32 	%r350, [%rd72];
	add.s64 	%rd73, %rd5, %rd71;
	ld.global.u32 	%r351, [%rd73];
	shl.b32 	%r352, %r351, %r7;
	add.s32 	%r353, %r350, %r352;
	add.s64 	%rd74, %rd6, %rd71;
	sub.s32 	%r354, %r126, %r2;
	setp.lt.s32 	%p28, %r354, 0;
	neg.s32 	%r355, %r354;
	shl.b32 	%r356, %r353, %r355;
	shr.s32 	%r357, %r353, %r354;
	selp.b32 	%r358, %r356, %r357, %p28;
	st.global.u32 	[%rd74], %r358;
	bra.uni 	$L__BB3_88;
$L__BB3_26:
	setp.lt.u32 	%p5, %r124, 8;
	mov.b32 	%r619, 0;
	@%p5 bra 	$L__BB3_29;
	sub.s32 	%r39, %r126, %r2;
	and.b32  	%r133, %r124, 2147483640;
	neg.s32 	%r612, %r133;
	add.s64 	%rd28, %rd158, 1536;
	add.s64 	%rd8, %rd2, %rd28;
	add.s32 	%r611, %r6, 128;
	add.s64 	%rd9, %rd3, %rd28;
	add.s64 	%rd10, %rd1, %rd28;
$L__BB3_28:
	.pragma "nounroll";
	and.b32  	%r619, %r124, 2147483640;
	setp.lt.s32 	%p6, %r39, 0;
	mul.wide.s32 	%rd29, %r611, 4;
	add.s64 	%rd30, %rd8, %rd29;
	add.s64 	%rd31, %rd9, %rd29;
	add.s64 	%rd32, %rd10, %rd29;
	cvta.to.global.u64 	%rd33, %rd23;
	mul.wide.u32 	%rd34, %r6, 4;
	add.s64 	%rd35, %rd33, %rd34;
	add.s64 	%rd36, %rd35, %rd158;
	ld.global.u32 	%r134, [%rd36];
	cvta.to.global.u64 	%rd37, %rd25;
	add.s64 	%rd38, %rd37, %rd34;
	add.s64 	%rd39, %rd38, %rd158;
	ld.global.u32 	%r135, [%rd39];
	add.s32 	%r136, %r134, %r135;
	cvta.to.global.u64 	%rd40, %rd22;
	add.s64 	%rd41, %rd40, %rd34;
	add.s64 	%rd42, %rd41, %rd158;
	neg.s32 	%r137, %r39;
	shl.b32 	%r138, %r136, %r137;
	shr.s32 	%r139, %r136, %r39;
	selp.b32 	%r140, %r138, %r139, %p6;
	st.global.u32 	[%rd42], %r140;
	ld.global.u32 	%r141, [%rd30+-1536];
	ld.global.u32 	%r142, [%rd31+-1536];
	add.s32 	%r143, %r141, %r142;
	shl.b32 	%r144, %r143, %r137;
	shr.s32 	%r145, %r143, %r39;
	selp.b32 	%r146, %r144, %r145, %p6;
	st.global.u32 	[%rd32+-1536], %r146;
	ld.global.u32 	%r147, [%rd30+-1024];
	ld.global.u32 	%r148, [%rd31+-1024];
	add.s32 	%r149, %r147, %r148;
	shl.b32 	%r150, %r149, %r137;
	shr.s32 	%r151, %r149, %r39;
	selp.b32 	%r152, %r150, %r151, %p6;
	st.global.u32 	[%rd32+-1024], %r152;
	ld.global.u32 	%r153, [%rd30+-512];
	ld.global.u32 	%r154, [%rd31+-512];
	add.s32 	%r155, %r153, %r154;
	shl.b32 	%r156, %r155, %r137;
	shr.s32 	%r157, %r155, %r39;
	selp.b32 	%r158, %r156, %r157, %p6;
	st.global.u32 	[%rd32+-512], %r158;
	ld.global.u32 	%r159, [%rd30];
	ld.global.u32 	%r160, [%rd31];
	add.s32 	%r161, %r159, %r160;
	shl.b32 	%r162, %r161, %r137;
	shr.s32 	%r163, %r161, %r39;
	selp.b32 	%r164, %r162, %r163, %p6;
	st.global.u32 	[%rd32], %r164;
	ld.global.u32 	%r165, [%rd30+512];
	ld.global.u32 	%r166, [%rd31+512];
	add.s32 	%r167, %r165, %r166;
	shl.b32 	%r168, %r167, %r137;
	shr.s32 	%r169, %r167, %r39;
	selp.b32 	%r170, %r168, %r169, %p6;
	st.global.u32 	[%rd32+512], %r170;
	ld.global.u32 	%r171, [%rd30+1024];
	ld.global.u32 	%r172, [%rd31+1024];
	add.s32 	%r173, %r171, %r172;
	shl.b32 	%r174, %r173, %r137;
	shr.s32 	%r175, %r173, %r39;
	selp.b32 	%r176, %r174, %r175, %p6;
	st.global.u32 	[%rd32+1024], %r176;
	ld.global.u32 	%r177, [%rd30+1536];
	ld.global.u32 	%r178, [%rd31+1536];
	add.s32 	%r179, %r177, %r178;
	shl.b32 	%r180, %r179, %r137;
	shr.s32 	%r181, %r179, %r39;
	selp.b32 	%r182, %r180, %r181, %p6;
	st.global.u32 	[%rd32+1536], %r182;
	add.s32 	%r612, %r612, 8;
	add.s64 	%rd158, %rd158, 4096;
	add.s32 	%r611, %r611, 1024;
	setp.eq.s32 	%p7, %r612, 0;
	@%p7 bra 	$L__BB3_29;
	bra.uni 	$L__BB3_28;
$L__BB3_29:
	and.b32  	%r117, %r124, 7;
	setp.eq.s32 	%p8, %r117, 0;
	@%p8 bra 	$L__BB3_88;
	and.b32  	%r119, %r124, 3;
	setp.lt.u32 	%p9, %r117, 4;
	@%p9 bra 	$L__BB3_32;
	shl.b32 	%r183, %r619, 7;
	add.s32 	%r184, %r183, %r6;
	mul.wide.s32 	%rd43, %r184, 4;
	add.s64 	%rd44, %rd4, %rd43;
	ld.global.u32 	%r185, [%rd44];
	add.s64 	%rd45, %rd5, %rd43;
	ld.global.u32 	%r186, [%rd45];
	add.s32 	%r187, %r185, %r186;
	add.s64 	%rd46, %rd6, %rd43;
	sub.s32 	%r188, %r126, %r2;
	setp.lt.s32 	%p10, %r188, 0;
	neg.s32 	%r189, %r188;
	shl.b32 	%r190, %r187, %r189;
	shr.s32 	%r191, %r187, %r188;
	selp.b32 	%r192, %r190, %r191, %p10;
	st.global.u32 	[%rd46], %r192;
	ld.global.u32 	%r193, [%rd44+512];
	ld.global.u32 	%r194, [%rd45+512];
	add.s32 	%r195, %r193, %r194;
	shl.b32 	%r196, %r195, %r189;
	shr.s32 	%r197, %r195, %r188;
	selp.b32 	%r198, %r196, %r197, %p10;
	st.global.u32 	[%rd46+512], %r198;
	ld.global.u32 	%r199, [%rd44+1024];
	ld.global.u32 	%r200, [%rd45+1024];
	add.s32 	%r201, %r199, %r200;
	shl.b32 	%r202, %r201, %r189;
	shr.s32 	%r203, %r201, %r188;
	selp.b32 	%r204, %r202, %r203, %p10;
	st.global.u32 	[%rd46+1024], %r204;
	ld.global.u32 	%r205, [%rd44+1536];
	ld.global.u32 	%r206, [%rd45+1536];
	add.s32 	%r207, %r205, %r206;
	shl.b32 	%r208, %r207, %r189;
	shr.s32 	%r209, %r207, %r188;
	selp.b32 	%r210, %r208, %r209, %p10;
	st.global.u32 	[%rd46+1536], %r210;
	add.s32 	%r619, %r619, 4;
$L__BB3_32:
	setp.eq.s32 	%p11, %r119, 0;
	@%p11 bra 	$L__BB3_88;
	setp.eq.s32 	%p12, %r119, 1;
	@%p12 bra 	$L__BB3_35;
	shl.b32 	%r211, %r619, 7;
	add.s32 	%r212, %r211, %r6;
	mul.wide.s32 	%rd47, %r212, 4;
	add.s64 	%rd48, %rd4, %rd47;
	ld.global.u32 	%r213, [%rd48];
	add.s64 	%rd49, %rd5, %rd47;
	ld.global.u32 	%r214, [%rd49];
	add.s32 	%r215, %r213, %r214;
	add.s64 	%rd50, %rd6, %rd47;
	sub.s32 	%r216, %r126, %r2;
	setp.lt.s32 	%p13, %r216, 0;
	neg.s32 	%r217, %r216;
	shl.b32 	%r218, %r215, %r217;
	shr.s32 	%r219, %r215, %r216;
	selp.b32 	%r220, %r218, %r219, %p13;
	st.global.u32 	[%rd50], %r220;
	ld.global.u32 	%r221, [%rd48+512];
	ld.global.u32 	%r222, [%rd49+512];
	add.s32 	%r223, %r221, %r222;
	shl.b32 	%r224, %r223, %r217;
	shr.s32 	%r225, %r223, %r216;
	selp.b32 	%r226, %r224, %r225, %p13;
	st.global.u32 	[%rd50+512], %r226;
	add.s32 	%r619, %r619, 2;
$L__BB3_35:
	and.b32  	%r227, %r124, 1;
	setp.eq.b32 	%p14, %r227, 1;
	not.pred 	%p15, %p14;
	@%p15 bra 	$L__BB3_88;
	shl.b32 	%r228, %r619, 7;
	add.s32 	%r229, %r228, %r6;
	mul.wide.s32 	%rd51, %r229, 4;
	add.s64 	%rd52, %rd4, %rd51;
	ld.global.u32 	%r230, [%rd52];
	add.s64 	%rd53, %rd5, %rd51;
	ld.global.u32 	%r231, [%rd53];
	add.s32 	%r232, %r230, %r231;
	add.s64 	%rd54, %rd6, %rd51;
	sub.s32 	%r233, %r126, %r2;
	setp.lt.s32 	%p16, %r233, 0;
	neg.s32 	%r234, %r233;
	shl.b32 	%r235, %r232, %r234;
	shr.s32 	%r236, %r232, %r233;
	selp.b32 	%r237, %r235, %r236, %p16;
	st.global.u32 	[%rd54], %r237;
	bra.uni 	$L__BB3_88;
$L__BB3_37:
	setp.lt.s32 	%p41, %r124, 1;
	@%p41 bra 	$L__BB3_88;
	mov.u32 	%r42, %tid.x;
	setp.ge.s32 	%p42, %r3, %r2;
	sub.s32 	%r43, %r3, %r2;
	sub.s32 	%r44, %r2, %r3;
	@%p42 bra 	$L__BB3_55;
	add.s32 	%r554, %r124, -1;
	and.b32  	%r45, %r124, 3;
	setp.lt.u32 	%p72, %r554, 3;
	mov.b32 	%r603, 0;
	@%p72 bra 	$L__BB3_50;
	and.b32  	%r603, %r124, 2147483644;
	sub.s32 	%r47, %r126, %r3;
	neg.s32 	%r48, %r47;
	neg.s32 	%r602, %r603;
	add.s32 	%r601, %r42, 256;
$L__BB3_41:
	add.s32 	%r53, %r601, -256;
	setp.ge.s32 	%p73, %r53, %r5;
	@%p73 bra 	$L__BB3_43;
	setp.lt.s32 	%p74, %r47, 0;
	mul.wide.s32 	%rd137, %r53, 4;
	add.s64 	%rd138, %rd4, %rd137;
	add.s64 	%rd139, %rd5, %rd137;
	ld.global.u32 	%r555, [%rd138];
	shl.b32 	%r556, %r555, %r44;
	ld.global.u32 	%r557, [%rd139];
	add.s32 	%r558, %r556, %r557;
	add.s64 	%rd140, %rd6, %rd137;
	shl.b32 	%r559, %r558, %r48;
	shr.s32 	%r560, %r558, %r47;
	selp.b32 	%r561, %r559, %r560, %p74;
	st.global.u32 	[%rd140], %r561;
$L__BB3_43:
	add.s32 	%r54, %r601, -128;
	setp.ge.s32 	%p75, %r54, %r5;
	@%p75 bra 	$L__BB3_45;
	setp.lt.s32 	%p76, %r47, 0;
	mul.wide.s32 	%rd141, %r54, 4;
	add.s64 	%rd142, %rd4, %rd141;
	add.s64 	%rd143, %rd5, %rd141;
	ld.global.u32 	%r562, [%rd142];
	shl.b32 	%r563, %r562, %r44;
	ld.global.u32 	%r564, [%rd143];
	add.s32 	%r565, %r563, %r564;
	add.s64 	%rd144, %rd6, %rd141;
	shl.b32 	%r566, %r565, %r48;
	shr.s32 	%r567, %r565, %r47;
	selp.b32 	%r568, %r566, %r567, %p76;
	st.global.u32 	[%rd144], %r568;
$L__BB3_45:
	add.s32 	%r55, %r601, 128;
	setp.ge.s32 	%p77, %r601, %r5;
	@%p77 bra 	$L__BB3_47;
	setp.lt.s32 	%p78, %r47, 0;
	mul.wide.s32 	%rd145, %r601, 4;
	add.s64 	%rd146, %rd4, %rd145;
	add.s64 	%rd147, %rd5, %rd145;
	ld.global.u32 	%r569, [%rd146];
	shl.b32 	%r570, %r569, %r44;
	ld.global.u32 	%r571, [%rd147];
	add.s32 	%r572, %r570, %r571;
	add.s64 	%rd148, %rd6, %rd145;
	shl.b32 	%r573, %r572, %r48;
	shr.s32 	%r574, %r572, %r47;
	selp.b32 	%r575, %r573, %r574, %p78;
	st.global.u32 	[%rd148], %r575;
$L__BB3_47:
	setp.ge.s32 	%p79, %r55, %r5;
	@%p79 bra 	$L__BB3_49;
	setp.lt.s32 	%p80, %r47, 0;
	mul.wide.s32 	%rd149, %r55, 4;
	add.s64 	%rd150, %rd4, %rd149;
	add.s64 	%rd151, %rd5, %rd149;
	ld.global.u32 	%r576, [%rd150];
	shl.b32 	%r577, %r576, %r44;
	ld.global.u32 	%r578, [%rd151];
	add.s32 	%r579, %r577, %r578;
	add.s64 	%rd152, %rd6, %rd149;
	shl.b32 	%r580, %r579, %r48;
	shr.s32 	%r581, %r579, %r47;
	selp.b32 	%r582, %r580, %r581, %p80;
	st.global.u32 	[%rd152], %r582;
$L__BB3_49:
	add.s32 	%r602, %r602, 4;
	add.s32 	%r601, %r601, 512;
	setp.ne.s32 	%p81, %r602, 0;
	@%p81 bra 	$L__BB3_41;
$L__BB3_50:
	setp.eq.s32 	%p82, %r45, 0;
	@%p82 bra 	$L__BB3_88;
	sub.s32 	%r59, %r126, %r3;
	neg.s32 	%r60, %r59;
	mul.wide.s32 	%rd153, %r4, 4;
	add.s64 	%rd11, %rd1, %rd153;
	shl.b32 	%r583, %r603, 7;
	add.s32 	%r605, %r42, %r583;
	add.s64 	%rd12, %rd3, %rd153;
	add.s64 	%rd13, %rd2, %rd153;
	neg.s32 	%r604, %r45;
$L__BB3_52:
	.pragma "nounroll";
	setp.ge.s32 	%p83, %r605, %r5;
	@%p83 bra 	$L__BB3_54;
	mul.wide.s32 	%rd154, %r605, 4;
	setp.lt.s32 	%p84, %r59, 0;
	add.s64 	%rd155, %rd13, %rd154;
	ld.global.u32 	%r584, [%rd155];
	shl.b32 	%r585, %r584, %r44;
	add.s64 	%rd156, %rd12, %rd154;
	ld.global.u32 	%r586, [%rd156];
	add.s32 	%r587, %r585, %r586;
	shl.b32 	%r588, %r587, %r60;
	shr.s32 	%r589, %r587, %r59;
	selp.b32 	%r590, %r588, %r589, %p84;
	add.s64 	%rd157, %rd11, %rd154;
	st.global.u32 	[%rd157], %r590;
$L__BB3_54:
	add.s32 	%r605, %r605, 128;
	add.s32 	%r604, %r604, 1;
	setp.eq.s32 	%p85, %r604, 0;
	@%p85 bra 	$L__BB3_88;
	bra.uni 	$L__BB3_52;
$L__BB3_55:
	setp.ge.s32 	%p43, %r2, %r3;
	@%p43 bra 	$L__BB3_72;
	add.s32 	%r515, %r124, -1;
	and.b32  	%r67, %r124, 3;
	setp.lt.u32 	%p58, %r515, 3;
	mov.b32 	%r608, 0;
	@%p58 bra 	$L__BB3_67;
	and.b32  	%r608, %r124, 2147483644;
	sub.s32 	%r69, %r126, %r2;
	neg.s32 	%r70, %r69;
	neg.s32 	%r607, %r608;
	add.s32 	%r606, %r42, 256;
$L__BB3_58:
	add.s32 	%r75, %r606, -256;
	setp.ge.s32 	%p59, %r75, %r5;
	@%p59 bra 	$L__BB3_60;
	setp.lt.s32 	%p60, %r69, 0;
	mul.wide.s32 	%rd116, %r75, 4;
	add.s64 	%rd117, %rd4, %rd116;
	ld.global.u32 	%r516, [%rd117];
	add.s64 	%rd118, %rd5, %rd116;
	ld.global.u32 	%r517, [%rd118];
	shl.b32 	%r518, %r517, %r43;
	add.s32 	%r519, %r516, %r518;
	add.s64 	%rd119, %rd6, %rd116;
	shl.b32 	%r520, %r519, %r70;
	shr.s32 	%r521, %r519, %r69;
	selp.b32 	%r522, %r520, %r521, %p60;
	st.global.u32 	[%rd119], %r522;
$L__BB3_60:
	add.s32 	%r76, %r606, -128;
	setp.ge.s32 	%p61, %r76, %r5;
	@%p61 bra 	$L__BB3_62;
	setp.lt.s32 	%p62, %r69, 0;
	mul.wide.s32 	%rd120, %r76, 4;
	add.s64 	%rd121, %rd4, %rd120;
	ld.global.u32 	%r523, [%rd121];
	add.s64 	%rd122, %rd5, %rd120;
	ld.global.u32 	%r524, [%rd122];
	shl.b32 	%r525, %r524, %r43;
	add.s32 	%r526, %r523, %r525;
	add.s64 	%rd123, %rd6, %rd120;
	shl.b32 	%r527, %r526, %r70;
	shr.s32 	%r528, %r526, %r69;
	selp.b32 	%r529, %r527, %r528, %p62;
	st.global.u32 	[%rd123], %r529;
$L__BB3_62:
	add.s32 	%r77, %r606, 128;
	setp.ge.s32 	%p63, %r606, %r5;
	@%p63 bra 	$L__BB3_64;
	setp.lt.s32 	%p64, %r69, 0;
	mul.wide.s32 	%rd124, %r606, 4;
	add.s64 	%rd125, %rd4, %rd124;
	ld.global.u32 	%r530, [%rd125];
	add.s64 	%rd126, %rd5, %rd124;
	ld.global.u32 	%r531, [%rd126];
	shl.b32 	%r532, %r531, %r43;
	add.s32 	%r533, %r530, %r532;
	add.s64 	%rd127, %rd6, %rd124;
	shl.b32 	%r534, %r533, %r70;
	shr.s32 	%r535, %r533, %r69;
	selp.b32 	%r536, %r534, %r535, %p64;
	st.global.u32 	[%rd127], %r536;
$L__BB3_64:
	setp.ge.s32 	%p65, %r77, %r5;
	@%p65 bra 	$L__BB3_66;
	setp.lt.s32 	%p66, %r69, 0;
	mul.wide.s32 	%rd128, %r77, 4;
	add.s64 	%rd129, %rd4, %rd128;
	ld.global.u32 	%r537, [%rd129];
	add.s64 	%rd130, %rd5, %rd128;
	ld.global.u32 	%r538, [%rd130];
	shl.b32 	%r539, %r538, %r43;
	add.s32 	%r540, %r537, %r539;
	add.s64 	%rd131, %rd6, %rd128;
	shl.b32 	%r541, %r540, %r70;
	shr.s32 	%r542, %r540, %r69;
	selp.b32 	%r543, %r541, %r542, %p66;
	st.global.u32 	[%rd131], %r543;
$L__BB3_66:
	add.s32 	%r607, %r607, 4;
	add.s32 	%r606, %r606, 512;
	setp.ne.s32 	%p67, %r607, 0;
	@%p67 bra 	$L__BB3_58;
$L__BB3_67:
	setp.eq.s32 	%p68, %r67, 0;
	@%p68 bra 	$L__BB3_88;
	sub.s32 	%r81, %r126, %r2;
	neg.s32 	%r82, %r81;
	mul.wide.s32 	%rd132, %r4, 4;
	add.s64 	%rd14, %rd1, %rd132;
	shl.b32 	%r545, %r608, 7;
	add.s32 	%r610, %r42, %r545;
	add.s64 	%rd15, %rd3, %rd132;
	add.s64 	%rd16, %rd2, %rd132;
	neg.s32 	%r609, %r67;
$L__BB3_69:
	.pragma "nounroll";
	setp.ge.s32 	%p69, %r610, %r5;
	@%p69 bra 	$L__BB3_71;
	mul.wide.s32 	%rd133, %r610, 4;
	setp.lt.s32 	%p70, %r81, 0;
	add.s64 	%rd134, %rd16, %rd133;
	ld.global.u32 	%r546, [%rd134];
	add.s64 	%rd135, %rd15, %rd133;
	ld.global.u32 	%r547, [%rd135];
	shl.b32 	%r548, %r547, %r43;
	add.s32 	%r549, %r546, %r548;
	shl.b32 	%r550, %r549, %r82;
	shr.s32 	%r551, %r549, %r81;
	selp.b32 	%r552, %r550, %r551, %p70;
	add.s64 	%rd136, %rd14, %rd133;
	st.global.u32 	[%rd136], %r552;
$L__BB3_71:
	add.s32 	%r610, %r610, 128;
	add.s32 	%r609, %r609, 1;
	setp.eq.s32 	%p71, %r609, 0;
	@%p71 bra 	$L__BB3_88;
	bra.uni 	$L__BB3_69;
$L__BB3_72:
	add.s32 	%r481, %r124, -1;
	and.b32  	%r89, %r124, 3;
	setp.lt.u32 	%p44, %r481, 3;
	mov.b32 	%r615, 0;
	@%p44 bra 	$L__BB3_83;
	and.b32  	%r615, %r124, 2147483644;
	sub.s32 	%r91, %r126, %r2;
	neg.s32 	%r92, %r91;
	neg.s32 	%r614, %r615;
	add.s32 	%r613, %r42, 256;
$L__BB3_74:
	add.s32 	%r102, %r613, -256;
	setp.ge.s32 	%p45, %r102, %r5;
	@%p45 bra 	$L__BB3_76;
	setp.lt.s32 	%p46, %r91, 0;
	mul.wide.s32 	%rd95, %r102, 4;
	add.s64 	%rd96, %rd4, %rd95;
	ld.global.u32 	%r482, [%rd96];
	add.s64 	%rd97, %rd5, %rd95;
	ld.global.u32 	%r483, [%rd97];
	add.s32 	%r484, %r482, %r483;
	add.s64 	%rd98, %rd6, %rd95;
	shl.b32 	%r485, %r484, %r92;
	shr.s32 	%r486, %r484, %r91;
	selp.b32 	%r487, %r485, %r486, %p46;
	st.global.u32 	[%rd98], %r487;
$L__BB3_76:
	add.s32 	%r103, %r613, -128;
	setp.ge.s32 	%p47, %r103, %r5;
	@%p47 bra 	$L__BB3_78;
	setp.lt.s32 	%p48, %r91, 0;
	mul.wide.s32 	%rd99, %r103, 4;
	add.s64 	%rd100, %rd4, %rd99;
	ld.global.u32 	%r488, [%rd100];
	add.s64 	%rd101, %rd5, %rd99;
	ld.global.u32 	%r489, [%rd101];
	add.s32 	%r490, %r488, %r489;
	add.s64 	%rd102, %rd6, %rd99;
	shl.b32 	%r491, %r490, %r92;
	shr.s32 	%r492, %r490, %r91;
	selp.b32 	%r493, %r491, %r492, %p48;
	st.global.u32 	[%rd102], %r493;
$L__BB3_78:
	add.s32 	%r104, %r613, 128;
	setp.ge.s32 	%p49, %r613, %r5;
	@%p49 bra 	$L__BB3_80;
	setp.lt.s32 	%p50, %r91, 0;
	mul.wide.s32 	%rd103, %r613, 4;
	add.s64 	%rd104, %rd4, %rd103;
	ld.global.u32 	%r494, [%rd104];
	add.s64 	%rd105, %rd5, %rd103;
	ld.global.u32 	%r495, [%rd105];
	add.s32 	%r496, %r494, %r495;
	add.s64 	%rd106, %rd6, %rd103;
	shl.b32 	%r497, %r496, %r92;
	shr.s32 	%r498, %r496, %r91;
	selp.b32 	%r499, %r497, %r498, %p50;
	st.global.u32 	[%rd106], %r499;
$L__BB3_80:
	setp.ge.s32 	%p51, %r104, %r5;
	@%p51 bra 	$L__BB3_82;
	setp.lt.s32 	%p52, %r91, 0;
	mul.wide.s32 	%rd107, %r104, 4;
	add.s64 	%rd108, %rd4, %rd107;
	ld.global.u32 	%r500, [%rd108];
	add.s64 	%rd109, %rd5, %rd107;
	ld.global.u32 	%r501, [%rd109];
	add.s32 	%r502, %r500, %r501;
	add.s64 	%rd110, %rd6, %rd107;
	shl.b32 	%r503, %r502, %r92;
	shr.s32 	%r504, %r502, %r91;
	selp.b32 	%r505, %r503, %r504, %p52;
	st.global.u32 	[%rd110], %r505;
$L__BB3_82:
	add.s32 	%r614, %r614, 4;
	add.s32 	%r613, %r613, 512;
	setp.ne.s32 	%p53, %r614, 0;
	@%p53 bra 	$L__BB3_74;
$L__BB3_83:
	setp.eq.s32 	%p54, %r89, 0;
	@%p54 bra 	$L__BB3_88;
	sub.s32 	%r108, %r126, %r2;
	neg.s32 	%r109, %r108;
	mul.wide.s32 	%rd111, %r4, 4;
	add.s64 	%rd19, %rd1, %rd111;
	shl.b32 	%r507, %r615, 7;
	add.s32 	%r617, %r42, %r507;
	add.s64 	%rd20, %rd3, %rd111;
	add.s64 	%rd21, %rd2, %rd111;
	neg.s32 	%r616, %r89;
$L__BB3_85:
	.pragma "nounroll";
	setp.ge.s32 	%p55, %r617, %r5;
	@%p55 bra 	$L__BB3_87;
	mul.wide.s32 	%rd112, %r617, 4;
	setp.lt.s32 	%p56, %r108, 0;
	add.s64 	%rd113, %rd21, %rd112;
	ld.global.u32 	%r508, [%rd113];
	add.s64 	%rd114, %rd20, %rd112;
	ld.global.u32 	%r509, [%rd114];
	add.s32 	%r510, %r508, %r509;
	shl.b32 	%r511, %r510, %r109;
	shr.s32 	%r512, %r510, %r108;
	selp.b32 	%r513, %r511, %r512, %p56;
	add.s64 	%rd115, %rd19, %rd112;
	st.global.u32 	[%rd115], %r513;
$L__BB3_87:
	add.s32 	%r617, %r617, 128;
	add.s32 	%r616, %r616, 1;
	setp.eq.s32 	%p57, %r616, 0;
	@%p57 bra 	$L__BB3_88;
	bra.uni 	$L__BB3_85;
$L__BB3_88:
	ret;

}
	// .globl	_ZN3cub18CUB_300001_SM_10006detail9transform16transform_kernelINS2_10policy_hubILb1EN4cuda3std3__45tupleIJN6thrust24THRUST_300001_SM_1000_NS31transform_input_output_iteratorI20ValueToScaledInteger20ScaledIntegerToValueNSA_6detail15normal_iteratorINSA_10device_ptrIiEEEEEESJ_EEEE10policy1000ElNS7_4plusI13ScaledIntegerEESJ_JSJ_SJ_EEEvT0_iT1_T2_DpNS2_10kernel_argIT3_EE
.visible .entry _ZN3cub18CUB_300001_SM_10006detail9transform16transform_kernelINS2_10policy_hubILb1EN4cuda3std3__45tupleIJN6thrust24THRUST_300001_SM_1000_NS31transform_input_output_iteratorI20ValueToScaledInteger20ScaledIntegerToValueNSA_6detail15normal_iteratorINSA_10device_ptrIiEEEEEESJ_EEEE10policy1000ElNS7_4plusI13ScaledIntegerEESJ_JSJ_SJ_EEEvT0_iT1_T2_DpNS2_10kernel_argIT3_EE(
	.param .u64 _ZN3cub18CUB_300001_SM_10006detail9transform16transform_kernelINS2_10policy_hubILb1EN4cuda3std3__45tupleIJN6thrust24THRUST_300001_SM_1000_NS31transform_input_output_iteratorI20ValueToScaledInteger20ScaledIntegerToValueNSA_6detail15normal_iteratorINSA_10device_ptrIiEEEEEESJ_EEEE10policy1000ElNS7_4plusI13ScaledIntegerEESJ_JSJ_SJ_EEEvT0_iT1_T2_DpNS2_10kernel_argIT3_EE_param_0,
	.param .u32 _ZN3cub18CUB_300001_SM_10006detail9transform16transform_kernelINS2_10policy_hubILb1EN4cuda3std3__45tupleIJN6thrust24THRUST_300001_SM_1000_NS31transform_input_output_iteratorI20ValueToScaledInteger20ScaledIntegerToValueNSA_6detail15normal_iteratorINSA_10device_ptrIiEEEEEESJ_EEEE10policy1000ElNS7_4plusI13ScaledIntegerEESJ_JSJ_SJ_EEEvT0_iT1_T2_DpNS2_10kernel_argIT3_EE_param_1,
	.param .align 1 .b8 _ZN3cub18CUB_300001_SM_10006detail9transform16transform_kernelINS2_10policy_hubILb1EN4cuda3std3__45tupleIJN6thrust24THRUST_300001_SM_1000_NS31transform_input_output_iteratorI20ValueToScaledInteger20ScaledIntegerToValueNSA_6detail15normal_iteratorINSA_10device_ptrIiEEEEEESJ_EEEE10policy1000ElNS7_4plusI13ScaledIntegerEESJ_JSJ_SJ_EEEvT0_iT1_T2_DpNS2_10kernel_argIT3_EE_param_2[1],
	.param .align 8 .b8 _ZN3cub18CUB_300001_SM_10006detail9transform16transform_kernelINS2_10policy_hubILb1EN4cuda3std3__45tupleIJN6thrust24THRUST_300001_SM_1000_NS31transform_input_output_iteratorI20ValueToScaledInteger20ScaledIntegerToValueNSA_6detail15normal_iteratorINSA_10device_ptrIiEEEEEESJ_EEEE10policy1000ElNS7_4plusI13ScaledIntegerEESJ_JSJ_SJ_EEEvT0_iT1_T2_DpNS2_10kernel_argIT3_EE_param_3[16],
	.param .align 8 .b8 _ZN3cub18CUB_300001_SM_10006detail9transform16transform_kernelINS2_10policy_hubILb1EN4cuda3std3__45tupleIJN6thrust24THRUST_300001_SM_1000_NS31transform_input_output_iteratorI20ValueToScaledInteger20ScaledIntegerToValueNSA_6detail15normal_iteratorINSA_10device_ptrIiEEEEEESJ_EEEE10policy1000ElNS7_4plusI13ScaledIntegerEESJ_JSJ_SJ_EEEvT0_iT1_T2_DpNS2_10kernel_argIT3_EE_param_4[16],
	.param .align 8 .b8 _ZN3cub18CUB_300001_SM_10006detail9transform16transform_kernelINS2_10policy_hubILb1EN4cuda3std3__45tupleIJN6thrust24THRUST_300001_SM_1000_NS31transform_input_output_iteratorI20ValueToScaledInteger20ScaledIntegerToValueNSA_6detail15normal_iteratorINSA_10device_ptrIiEEEEEESJ_EEEE10policy1000ElNS7_4plusI13ScaledIntegerEESJ_JSJ_SJ_EEEvT0_iT1_T2_DpNS2_10kernel_argIT3_EE_param_5[16]
)
.maxntid 128
{
	.reg .pred 	%p<86>;
	.reg .b32 	%r<609>;
	.reg .b64 	%rd<165>;

	ld.param.u64 	%rd28, [_ZN3cub18CUB_300001_SM_10006detail9transform16transform_kernelINS2_10policy_hubILb1EN4cuda3std3__45tupleIJN6thrust24THRUST_300001_SM_1000_NS31transform_input_output_iteratorI20ValueToScaledInteger20ScaledIntegerToValueNSA_6detail15normal_iteratorINSA_10device_ptrIiEEEEEESJ_EEEE10policy1000ElNS7_4plusI13ScaledIntegerEESJ_JSJ_SJ_EEEvT0_iT1_T2_DpNS2_10kernel_argIT3_EE_param_0];
	ld.param.u64 	%rd27, [_ZN3cub18CUB_300001_SM_10006detail9transform16transform_kernelINS2_10policy_hubILb1EN4cuda3std3__45tupleIJN6thrust24THRUST_300001_SM_1000_NS31transform_input_output_iteratorI20ValueToScaledInteger20ScaledIntegerToValueNSA_6detail15normal_iteratorINSA_10device_ptrIiEEEEEESJ_EEEE10policy1000ElNS7_4plusI13ScaledIntegerEESJ_JSJ_SJ_EEEvT0_iT1_T2_DpNS2_10kernel_argIT3_EE_param_5+8];
	ld.param.u64 	%rd26, [_ZN3cub18CUB_300001_SM_10006detail9transform16transform_kernelINS2_10policy_hubILb1EN4cuda3std3__45tupleIJN6thrust24THRUST_300001_SM_1000_NS31transform_input_output_iteratorI20ValueToScaledInteger20ScaledIntegerToValueNSA_6detail15normal_iteratorINSA_10device_ptrIiEEEEEESJ_EEEE10policy1000ElNS7_4plusI13ScaledIntegerEESJ_JSJ_SJ_EEEvT0_iT1_T2_DpNS2_10kernel_argIT3_EE_param_5];
	ld.param.u64 	%rd25, [_ZN3cub18CUB_300001_SM_10006detail9transform16transform_kernelINS2_10policy_hubILb1EN4cuda3std3__45tupleIJN6thrust24THRUST_300001_SM_1000_NS31transform_input_output_iteratorI20ValueToScaledInteger20ScaledIntegerToValueNSA_6detail15normal_iteratorINSA_10device_ptrIiEEEEEESJ_EEEE10policy1000ElNS7_4plusI13ScaledIntegerEESJ_JSJ_SJ_EEEvT0_iT1_T2_DpNS2_10kernel_argIT3_EE_param_4+8];
	ld.param.u64 	%rd24, [_ZN3cub18CUB_300001_SM_10006detail9transform16transform_kernelINS2_10policy_hubILb1EN4cuda3std3__45tupleIJN6thrust24THRUST_300001_SM_1000_NS31transform_input_output_iteratorI20ValueToScaledInteger20ScaledIntegerToValueNSA_6detail15normal_iteratorINSA_10device_ptrIiEEEEEESJ_EEEE10policy1000ElNS7_4plusI13ScaledIntegerEESJ_JSJ_SJ_EEEvT0_iT1_T2_DpNS2_10kernel_argIT3_EE_param_4];
	ld.param.u64 	%rd23, [_ZN3cub18CUB_300001_SM_10006detail9transform16transform_kernelINS2_10policy_hubILb1EN4cuda3std3__45tupleIJN6thrust24THRUST_300001_SM_1000_NS31transform_input_output_iteratorI20ValueToScaledInteger20ScaledIntegerToValueNSA_6detail15normal_iteratorINSA_10device_ptrIiEEEEEESJ_EEEE10policy1000ElNS7_4plusI13ScaledIntegerEESJ_JSJ_SJ_EEEvT0_iT1_T2_DpNS2_10kernel_argIT3_EE_param_3];
	ld.param.u32 	%r114, [_ZN3cub18CUB_300001_SM_10006detail9transform16transform_kernelINS2_10policy_hubILb1EN4cuda3std3__45tupleIJN6thrust24THRUST_300001_SM_1000_NS31transform_input_output_iteratorI20ValueToScaledInteger20ScaledIntegerToValueNSA_6detail15normal_iteratorINSA_10device_ptrIiEEEEEESJ_EEEE10policy1000ElNS7_4plusI13ScaledIntegerEESJ_JSJ_SJ_EEEvT0_iT1_T2_DpNS2_10kernel_argIT3_EE_param_1];
	ld.param.v2.u32 	{%r115, %r116}, [_ZN3cub18CUB_300001_SM_10006detail9transform16transform_kernelINS2_10policy_hubILb1EN4cuda3std3__45tupleIJN6thrust24THRUST_300001_SM_1000_NS31transform_input_output_iteratorI20ValueToScaledInteger20ScaledIntegerToValueNSA_6detail15normal_iteratorINSA_10device_ptrIiEEEEEESJ_EEEE10policy1000ElNS7_4plusI13ScaledIntegerEESJ_JSJ_SJ_EEEvT0_iT1_T2_DpNS2_10kernel_argIT3_EE_param_3+8];
	cvta.to.global.u64 	%rd1, %rd23;
	cvta.to.global.u64 	%rd2, %rd24;
	cvt.u32.u64 	%r2, %rd25;
	cvta.to.global.u64 	%rd3, %rd26;
	cvt.u32.u64 	%r3, %rd27;
	shl.b32 	%r117, %r114, 7;
	mov.u32 	%r118, %ctaid.x;
	cvt.u64.u32 	%rd29, %r118;
	cvt.s64.s32 	%rd30, %r117;
	mul.lo.s64 	%rd4, %rd30, %rd29;
	sub.s64 	%rd31, %rd28, %rd4;
	min.s64 	%rd32, %rd31, %rd30;
	cvt.u32.u64 	%r4, %rd32;
	shl.b64 	%rd33, %rd4, 2;
	add.s64 	%rd5, %rd2, %rd33;
	add.s64 	%rd6, %rd3, %rd33;
	add.s64 	%rd7, %rd1, %rd33;
	setp.eq.s32 	%p1, %r117, %r4;
	@%p1 bra 	$L__BB4_52;
	setp.lt.s32 	%p2, %r114, 1;
	@%p2 bra 	$L__BB4_88;
	mov.u32 	%r5, %tid.x;
	setp.ge.s32 	%p3, %r3, %r2;
	sub.s32 	%r6, %r3, %r2;
	sub.s32 	%r7, %r2, %r3;
	@%p3 bra 	$L__BB4_19;
	and.b32  	%r8, %r114, 3;
	setp.lt.u32 	%p33, %r114, 4;
	mov.b32 	%r583, 0;
	@%p33 bra 	$L__BB4_14;
	and.b32  	%r583, %r114, 2147483644;
	sub.s32 	%r10, %r116, %r3;
	neg.s32 	%r11, %r10;
	mov.b32 	%r582, 0;
$L__BB4_5:
	shl.b32 	%r196, %r582, 7;
	add.s32 	%r13, %r196, %r5;
	setp.ge.s32 	%p34, %r13, %r4;
	@%p34 bra 	$L__BB4_7;
	setp.lt.s32 	%p35, %r10, 0;
	mul.wide.s32 	%rd76, %r13, 4;
	add.s64 	%rd77, %rd5, %rd76;
	add.s64 	%rd78, %rd6, %rd76;
	ld.global.u32 	%r197, [%rd77];
	shl.b32 	%r198, %r197, %r7;
	ld.global.u32 	%r199, [%rd78];
	add.s32 	%r200, %r198, %r199;
	add.s64 	%rd79, %rd7, %rd76;
	shl.b32 	%r201, %r200, %r11;
	shr.s32 	%r202, %r200, %r10;
	selp.b32 	%r203, %r201, %r202, %p35;
	st.global.u32 	[%rd79], %r203;
$L__BB4_7:
	add.s32 	%r14, %r13, 128;
	setp.ge.s32 	%p36, %r14, %r4;
	@%p36 bra 	$L__BB4_9;
	setp.lt.s32 	%p37, %r10, 0;
	mul.wide.s32 	%rd80, %r14, 4;
	add.s64 	%rd81, %rd5, %rd80;
	add.s64 	%rd82, %rd6, %rd80;
	ld.global.u32 	%r204, [%rd81];
	shl.b32 	%r205, %r204, %r7;
	ld.global.u32 	%r206, [%rd82];
	add.s32 	%r207, %r205, %r206;
	add.s64 	%rd83, %rd7, %rd80;
	shl.b32 	%r208, %r207, %r11;
	shr.s32 	%r209, %r207, %r10;
	selp.b32 	%r210, %r208, %r209, %p37;
	st.global.u32 	[%rd83], %r210;
$L__BB4_9:
	add.s32 	%r15, %r13, 256;
	setp.ge.s32 	%p38, %r15, %r4;
	@%p38 bra 	$L__BB4_11;
	setp.lt.s32 	%p39, %r10, 0;
	mul.wide.s32 	%rd84, %r15, 4;
	add.s64 	%rd85, %rd5, %rd84;
	add.s64 	%rd86, %rd6, %rd84;
	ld.global.u32 	%r211, [%rd85];
	shl.b32 	%r212, %r211, %r7;
	ld.global.u32 	%r213, [%rd86];
	add.s32 	%r214, %r212, %r213;
	add.s64 	%rd87, %rd7, %rd84;
	shl.b32 	%r215, %r214, %r11;
	shr.s32 	%r216, %r214, %r10;
	selp.b32 	%r217, %r215, %r216, %p39;
	st.global.u32 	[%rd87], %r217;
$L__BB4_11:
	add.s32 	%r16, %r13, 384;
	setp.ge.s32 	%p40, %r16, %r4;
	@%p40 bra 	$L__BB4_13;
	setp.lt.s32 	%p41, %r10, 0;
	mul.wide.s32 	%rd88, %r16, 4;
	add.s64 	%rd89, %rd5, %rd88;
	add.s64 	%rd90, %rd6, %rd88;
	ld.global.u32 	%r218, [%rd89];
	shl.b32 	%r219, %r218, %r7;
	ld.global.u32 	%r220, [%rd90];
	add.s32 	%r221, %r219, %r220;
	add.s64 	%rd91, %rd7, %rd88;
	shl.b32 	%r222, %r221, %r11;
	shr.s32 	%r223, %r221, %r10;
	selp.b32 	%r224, %r222, %r223, %p41;
	st.global.u32 	[%rd91], %r224;
$L__BB4_13:
	add.s32 	%r582, %r582, 4;
	setp.ne.s32 	%p42, %r582, %r583;
	@%p42 bra 	$L__BB4_5;
$L__BB4_14:
	setp.eq.s32 	%p43, %r8, 0;
	@%p43 bra 	$L__BB4_88;
	sub.s32 	%r19, %r116, %r3;
	neg.s32 	%r20, %r19;
	shl.b32 	%r225, %r583, 7;
	add.s32 	%r585, %r5, %r225;
	neg.s32 	%r584, %r8;
$L__BB4_16:
	.pragma "nounroll";
	setp.ge.s32 	%p44, %r585, %r4;
	@%p44 bra 	$L__BB4_18;
	mul.wide.s32 	%rd93, %r585, 4;
	setp.lt.s32 	%p45, %r19, 0;
	add.s64 	%rd94, %rd5, %rd93;
	ld.global.u32 	%r226, [%rd94];
	shl.b32 	%r227, %r226, %r7;
	add.s64 	%rd95, %rd6, %rd93;
	ld.global.u32 	%r228, [%rd95];
	add.s32 	%r229, %r227, %r228;
	shl.b32 	%r230, %r229, %r20;
	shr.s32 	%r231, %r229, %r19;
	selp.b32 	%r232, %r230, %r231, %p45;
	add.s64 	%rd96, %rd7, %rd93;
	st.global.u32 	[%rd96], %r232;
$L__BB4_18:
	add.s32 	%r585, %r585, 128;
	add.s32 	%r584, %r584, 1;
	setp.eq.s32 	%p46, %r584, 0;
	@%p46 bra 	$L__BB4_88;
	bra.uni 	$L__BB4_16;
$L__BB4_19:
	setp.ge.s32 	%p4, %r2, %r3;
	@%p4 bra 	$L__BB4_36;
	and.b32  	%r27, %r114, 3;
	setp.lt.u32 	%p19, %r114, 4;
	mov.b32 	%r587, 0;
	@%p19 bra 	$L__BB4_31;
	and.b32  	%r587, %r114, 2147483644;
	sub.s32 	%r29, %r116, %r2;
	neg.s32 	%r30, %r29;
	mov.b32 	%r586, 0;
$L__BB4_22:
	shl.b32 	%r156, %r586, 7;
	add.s32 	%r32, %r156, %r5;
	setp.ge.s32 	%p20, %r32, %r4;
	@%p20 bra 	$L__BB4_24;
	setp.lt.s32 	%p21, %r29, 0;
	mul.wide.s32 	%rd55, %r32, 4;
	add.s64 	%rd56, %rd5, %rd55;
	ld.global.u32 	%r157, [%rd56];
	add.s64 	%rd57, %rd6, %rd55;
	ld.global.u32 	%r158, [%rd57];
	shl.b32 	%r159, %r158, %r6;
	add.s32 	%r160, %r157, %r159;
	add.s64 	%rd58, %rd7, %rd55;
	shl.b32 	%r161, %r160, %r30;
	shr.s32 	%r162, %r160, %r29;
	selp.b32 	%r163, %r161, %r162, %p21;
	st.global.u32 	[%rd58], %r163;
$L__BB4_24:
	add.s32 	%r33, %r32, 128;
	setp.ge.s32 	%p22, %r33, %r4;
	@%p22 bra 	$L__BB4_26;
	setp.lt.s32 	%p23, %r29, 0;
	mul.wide.s32 	%rd59, %r33, 4;
	add.s64 	%rd60, %rd5, %rd59;
	ld.global.u32 	%r164, [%rd60];
	add.s64 	%rd61, %rd6, %rd59;
	ld.global.u32 	%r165, [%rd61];
	shl.b32 	%r166, %r165, %r6;
	add.s32 	%r167, %r164, %r166;
	add.s64 	%rd62, %rd7, %rd59;
	shl.b32 	%r168, %r167, %r30;
	shr.s32 	%r169, %r167, %r29;
	selp.b32 	%r170, %r168, %r169, %p23;
	st.global.u32 	[%rd62], %r170;
$L__BB4_26:
	add.s32 	%r34, %r32, 256;
	setp.ge.s32 	%p24, %r34, %r4;
	@%p24 bra 	$L__BB4_28;
	setp.lt.s32 	%p25, %r29, 0;
	mul.wide.s32 	%rd63, %r34, 4;
	add.s64 	%rd64, %rd5, %rd63;
	ld.global.u32 	%r171, [%rd64];
	add.s64 	%rd65, %rd6, %rd63;
	ld.global.u32 	%r172, [%rd65];
	shl.b32 	%r173, %r172, %r6;
	add.s32 	%r174, %r171, %r173;
	add.s64 	%rd66, %rd7, %rd63;
	shl.b32 	%r175, %r174, %r30;
	shr.s32 	%r176, %r174, %r29;
	selp.b32 	%r177, %r175, %r176, %p25;
	st.global.u32 	[%rd66], %r177;
$L__BB4_28:
	add.s32 	%r35, %r32, 384;
	setp.ge.s32 	%p26, %r35, %r4;
	@%p26 bra 	$L__BB4_30;
	setp.lt.s32 	%p27, %r29, 0;
	mul.wide.s32 	%rd67, %r35, 4;
	add.s64 	%rd68, %rd5, %rd67;
	ld.global.u32 	%r178, [%rd68];
	add.s64 	%rd69, %rd6, %rd67;
	ld.global.u32 	%r179, [%rd69];
	shl.b32 	%r180, %r179, %r6;
	add.s32 	%r181, %r178, %r180;
	add.s64 	%rd70, %rd7, %rd67;
	shl.b32 	%r182, %r181, %r30;
	shr.s32 	%r183, %r181, %r29;
	selp.b32 	%r184, %r182, %r183, %p27;
	st.global.u32 	[%rd70], %r184;
$L__BB4_30:
	add.s32 	%r586, %r586, 4;
	setp.ne.s32 	%p28, %r586, %r587;
	@%p28 bra 	$L__BB4_22;
$L__BB4_31:
	setp.eq.s32 	%p29, %r27, 0;
	@%p29 bra 	$L__BB4_88;
	sub.s32 	%r38, %r116, %r2;
	neg.s32 	%r39, %r38;
	shl.b32 	%r186, %r587, 7;
	add.s32 	%r589, %r5, %r186;
	neg.s32 	%r588, %r27;
$L__BB4_33:
	.pragma "nounroll";
	setp.ge.s32 	%p30, %r589, %r4;
	@%p30 bra 	$L__BB4_35;
	mul.wide.s32 	%rd72, %r589, 4;
	setp.lt.s32 	%p31, %r38, 0;
	add.s64 	%rd73, %rd5, %rd72;
	ld.global.u32 	%r187, [%rd73];
	add.s64 	%rd74, %rd6, %rd72;
	ld.global.u32 	%r188, [%rd74];
	shl.b32 	%r189, %r188, %r6;
	add.s32 	%r190, %r187, %r189;
	shl.b32 	%r191, %r190, %r39;
	shr.s32 	%r192, %r190, %r38;
	selp.b32 	%r193, %r191, %r192, %p31;
	add.s64 	%rd75, %rd7, %rd72;
	st.global.u32 	[%rd75], %r193;
$L__BB4_35:
	add.s32 	%r589, %r589, 128;
	add.s32 	%r588, %r588, 1;
	setp.eq.s32 	%p32, %r588, 0;
	@%p32 bra 	$L__BB4_88;
	bra.uni 	$L__BB4_33;
$L__BB4_36:
	and.b32  	%r46, %r114, 3;
	setp.lt.u32 	%p5, %r114, 4;
	mov.b32 	%r606, 0;
	@%p5 bra 	$L__BB4_47;
	and.b32  	%r606, %r114, 2147483644;
	sub.s32 	%r48, %r116, %r2;
	neg.s32 	%r49, %r48;
	mov.b32 	%r602, 0;
$L__BB4_38:
	shl.b32 	%r121, %r602, 7;
	add.s32 	%r92, %r121, %r5;
	setp.ge.s32 	%p6, %r92, %r4;
	@%p6 bra 	$L__BB4_40;
	setp.lt.s32 	%p7, %r48, 0;
	mul.wide.s32 	%rd34, %r92, 4;
	add.s64 	%rd35, %rd5, %rd34;
	ld.global.u32 	%r122, [%rd35];
	add.s64 	%rd36, %rd6, %rd34;
	ld.global.u32 	%r123, [%rd36];
	add.s32 	%r124, %r122, %r123;
	add.s64 	%rd37, %rd7, %rd34;
	shl.b32 	%r125, %r124, %r49;
	shr.s32 	%r126, %r124, %r48;
	selp.b32 	%r127, %r125, %r126, %p7;
	st.global.u32 	[%rd37], %r127;
$L__BB4_40:
	add.s32 	%r93, %r92, 128;
	setp.ge.s32 	%p8, %r93, %r4;
	@%p8 bra 	$L__BB4_42;
	setp.lt.s32 	%p9, %r48, 0;
	mul.wide.s32 	%rd38, %r93, 4;
	add.s64 	%rd39, %rd5, %rd38;
	ld.global.u32 	%r128, [%rd39];
	add.s64 	%rd40, %rd6, %rd38;
	ld.global.u32 	%r129, [%rd40];
	add.s32 	%r130, %r128, %r129;
	add.s64 	%rd41, %rd7, %rd38;
	shl.b32 	%r131, %r130, %r49;
	shr.s32 	%r132, %r130, %r48;
	selp.b32 	%r133, %r131, %r132, %p9;
	st.global.u32 	[%rd41], %r133;
$L__BB4_42:
	add.s32 	%r94, %r92, 256;
	setp.ge.s32 	%p10, %r94, %r4;
	@%p10 bra 	$L__BB4_44;
	setp.lt.s32 	%p11, %r48, 0;
	mul.wide.s32 	%rd42, %r94, 4;
	add.s64 	%rd43, %rd5, %rd42;
	ld.global.u32 	%r134, [%rd43];
	add.s64 	%rd44, %rd6, %rd42;
	ld.global.u32 	%r135, [%rd44];
	add.s32 	%r136, %r134, %r135;
	add.s64 	%rd45, %rd7, %rd42;
	shl.b32 	%r137, %r136, %r49;
	shr.s32 	%r138, %r136, %r48;
	selp.b32 	%r139, %r137, %r138, %p11;
	st.global.u32 	[%rd45], %r139;
$L__BB4_44:
	add.s32 	%r95, %r92, 384;
	setp.ge.s32 	%p12, %r95, %r4;
	@%p12 bra 	$L__BB4_46;
	setp.lt.s32 	%p13, %r48, 0;
	mul.wide.s32 	%rd46, %r95, 4;
	add.s64 	%rd47, %rd5, %rd46;
	ld.global.u32 	%r140, [%rd47];
	add.s64 	%rd48, %rd6, %rd46;
	ld.global.u32 	%r141, [%rd48];
	add.s32 	%r142, %r140, %r141;
	add.s64 	%rd49, %rd7, %rd46;
	shl.b32 	%r143, %r142, %r49;
	shr.s32 	%r144, %r142, %r48;
	selp.b32 	%r145, %r143, %r144, %p13;
	st.global.u32 	[%rd49], %r145;
$L__BB4_46:
	add.s32 	%r602, %r602, 4;
	setp.eq.s32 	%p14, %r602, %r606;
	@%p14 bra 	$L__BB4_47;
	bra.uni 	$L__BB4_38;
$L__BB4_47:
	setp.eq.s32 	%p15, %r46, 0;
	@%p15 bra 	$L__BB4_88;
	sub.s32 	%r106, %r116, %r2;
	neg.s32 	%r107, %r106;
	shl.b32 	%r147, %r606, 7;
	add.s32 	%r608, %r5, %r147;
	neg.s32 	%r607, %r46;
$L__BB4_49:
	.pragma "nounroll";
	setp.ge.s32 	%p16, %r608, %r4;
	@%p16 bra 	$L__BB4_51;
	mul.wide.s32 	%rd51, %r608, 4;
	setp.lt.s32 	%p17, %r106, 0;
	add.s64 	%rd52, %rd5, %rd51;
	ld.global.u32 	%r148, [%rd52];
	add.s64 	%rd53, %rd6, %rd51;
	ld.global.u32 	%r149, [%rd53];
	add.s32 	%r150, %r148, %r149;
	shl.b32 	%r151, %r150, %r107;
	shr.s32 	%r152, %r150, %r106;
	selp.b32 	%r153, %r151, %r152, %p17;
	add.s64 	%rd54, %rd7, %rd51;
	st.global.u32 	[%rd54], %r153;
$L__BB4_51:
	add.s32 	%r608, %r608, 128;
	add.s32 	%r607, %r607, 1;
	setp.ne.s32 	%p18, %r607, 0;
	@%p18 bra 	$L__BB4_49;
	bra.uni 	$L__BB4_88;
$L__BB4_52:
	setp.lt.s32 	%p47, %r114, 1;
	@%p47 bra 	$L__BB4_88;
	mov.u32 	%r50, %tid.x;
	setp.ge.s32 	%p48, %r3, %r2;
	sub.s32 	%r51, %r3, %r2;
	sub.s32 	%r52, %r2, %r3;
	@%p48 bra 	$L__BB4_65;
	add.s32 	%r462, %r114, -1;
	and.b32  	%r53, %r114, 7;
	setp.lt.u32 	%p74, %r462, 7;
	mov.b32 	%r593, 0;
	@%p74 bra 	$L__BB4_57;
	and.b32  	%r593, %r114, 2147483640;
	sub.s32 	%r55, %r116, %r3;
	neg.s32 	%r56, %r55;
	neg.s32 	%r591, %r593;
	mov.u32 	%r590, %r50;
$L__BB4_56:
	.pragma "nounroll";
	setp.lt.s32 	%p75, %r55, 0;
	add.s32 	%r463, %r590, 128;
	mul.wide.u32 	%rd144, %r590, 4;
	add.s64 	%rd145, %rd5, %rd144;
	add.s64 	%rd146, %rd6, %rd144;
	ld.global.u32 	%r464, [%rd145];
	shl.b32 	%r465, %r464, %r52;
	ld.global.u32 	%r466, [%rd146];
	add.s32 	%r467, %r465, %r466;
	add.s64 	%rd147, %rd7, %rd144;
	shl.b32 	%r468, %r467, %r56;
	shr.s32 	%r469, %r467, %r55;
	selp.b32 	%r470, %r468, %r469, %p75;
	st.global.u32 	[%rd147], %r470;
	mul.wide.s32 	%rd148, %r463, 4;
	add.s64 	%rd149, %rd5, %rd148;
	add.s64 	%rd150, %rd6, %rd148;
	ld.global.u32 	%r471, [%rd149];
	shl.b32 	%r472, %r471, %r52;
	ld.global.u32 	%r473, [%rd150];
	add.s32 	%r474, %r472, %r473;
	add.s64 	%rd151, %rd7, %rd148;
	shl.b32 	%r475, %r474, %r56;
	shr.s32 	%r476, %r474, %r55;
	selp.b32 	%r477, %r475, %r476, %p75;
	st.global.u32 	[%rd151], %r477;
	ld.global.u32 	%r478, [%rd149+512];
	shl.b32 	%r479, %r478, %r52;
	ld.global.u32 	%r480, [%rd150+512];
	add.s32 	%r481, %r479, %r480;
	shl.b32 	%r482, %r481, %r56;
	shr.s32 	%r483, %r481, %r55;
	selp.b32 	%r484, %r482, %r483, %p75;
	st.global.u32 	[%rd151+512], %r484;
	ld.global.u32 	%r485, [%rd149+1024];
	shl.b32 	%r486, %r485, %r52;
	ld.global.u32 	%r487, [%rd150+1024];
	add.s32 	%r488, %r486, %r487;
	shl.b32 	%r489, %r488, %r56;
	shr.s32 	%r490, %r488, %r55;
	selp.b32 	%r491, %r489, %r490, %p75;
	st.global.u32 	[%rd151+1024], %r491;
	ld.global.u32 	%r492, [%rd149+1536];
	shl.b32 	%r493, %r492, %r52;
	ld.global.u32 	%r494, [%rd150+1536];
	add.s32 	%r495, %r493, %r494;
	shl.b32 	%r496, %r495, %r56;
	shr.s32 	%r497, %r495, %r55;
	selp.b32 	%r498, %r496, %r497, %p75;
	st.global.u32 	[%rd151+1536], %r498;
	ld.global.u32 	%r499, [%rd149+2048];
	shl.b32 	%r500, %r499, %r52;
	ld.global.u32 	%r501, [%rd150+2048];
	add.s32 	%r502, %r500, %r501;
	shl.b32 	%r503, %r502, %r56;
	shr.s32 	%r504, %r502, %r55;
	selp.b32 	%r505, %r503, %r504, %p75;
	st.global.u32 	[%rd151+2048], %r505;
	ld.global.u32 	%r506, [%rd149+2560];
	shl.b32 	%r507, %r506, %r52;
	ld.global.u32 	%r508, [%rd150+2560];
	add.s32 	%r509, %r507, %r508;
	shl.b32 	%r510, %r509, %r56;
	shr.s32 	%r511, %r509, %r55;
	selp.b32 	%r512, %r510, %r511, %p75;
	st.global.u32 	[%rd151+2560], %r512;
	ld.global.u32 	%r513, [%rd149+3072];
	shl.b32 	%r514, %r513, %r52;
	ld.global.u32 	%r515, [%rd150+3072];
	add.s32 	%r516, %r514, %r515;
	shl.b32 	%r517, %r516, %r56;
	shr.s32 	%r518, %r516, %r55;
	selp.b32 	%r519, %r517, %r518, %p75;
	st.global.u32 	[%rd151+3072], %r519;
	add.s32 	%r591, %r591, 8;
	add.s32 	%r590, %r590, 1024;
	setp.ne.s32 	%p76, %r591, 0;
	@%p76 bra 	$L__BB4_56;
$L__BB4_57:
	setp.eq.s32 	%p77, %r53, 0;
	@%p77 bra 	$L__BB4_88;
	and.b32  	%r63, %r114, 3;
	setp.lt.u32 	%p78, %r53, 4;
	@%p78 bra 	$L__BB4_60;
	shl.b32 	%r520, %r593, 7;
	add.s32 	%r521, %r520, %r50;
	mul.wide.s32 	%rd152, %r521, 4;
	add.s64 	%rd153, %rd5, %rd152;
	add.s64 	%rd154, %rd6, %rd152;
	ld.global.u32 	%r522, [%rd153];
	shl.b32 	%r523, %r522, %r52;
	ld.global.u32 	%r524, [%rd154];
	add.s32 	%r525, %r523, %r524;
	add.s64 	%rd155, %rd7, %rd152;
	sub.s32 	%r526, %r116, %r3;
	setp.lt.s32 	%p79, %r526, 0;
	neg.s32 	%r527, %r526;
	shl.b32 	%r528, %r525, %r527;
	shr.s32 	%r529, %r525, %r526;
	selp.b32 	%r530, %r528, %r529, %p79;
	st.global.u32 	[%rd155], %r530;
	ld.global.u32 	%r531, [%rd153+512];
	shl.b32 	%r532, %r531, %r52;
	ld.global.u32 	%r533, [%rd154+512];
	add.s32 	%r534, %r532, %r533;
	shl.b32 	%r535, %r534, %r527;
	shr.s32 	%r536, %r534, %r526;
	selp.b32 	%r537, %r535, %r536, %p79;
	st.global.u32 	[%rd155+512], %r537;
	ld.global.u32 	%r538, [%rd153+1024];
	shl.b32 	%r539, %r538, %r52;
	ld.global.u32 	%r540, [%rd154+1024];
	add.s32 	%r541, %r539, %r540;
	shl.b32 	%r542, %r541, %r527;
	shr.s32 	%r543, %r541, %r526;
	selp.b32 	%r544, %r542, %r543, %p79;
	st.global.u32 	[%rd155+1024], %r544;
	ld.global.u32 	%r545, [%rd153+1536];
	shl.b32 	%r546, %r545, %r52;
	ld.global.u32 	%r547, [%rd154+1536];
	add.s32 	%r548, %r546, %r547;
	shl.b32 	%r549, %r548, %r527;
	shr.s32 	%r550, %r548, %r526;
	selp.b32 	%r551, %r549, %r550, %p79;
	st.global.u32 	[%rd155+1536], %r551;
	add.s32 	%r593, %r593, 4;
$L__BB4_60:
	setp.eq.s32 	%p80, %r63, 0;
	@%p80 bra 	$L__BB4_88;
	setp.eq.s32 	%p81, %r63, 1;
	@%p81 bra 	$L__BB4_63;
	shl.b32 	%r552, %r593, 7;
	add.s32 	%r553, %r552, %r50;
	mul.wide.s32 	%rd156, %r553, 4;
	add.s64 	%rd157, %rd5, %rd156;
	add.s64 	%rd158, %rd6, %rd156;
	ld.global.u32 	%r554, [%rd157];
	shl.b32 	%r555, %r554, %r52;
	ld.global.u32 	%r556, [%rd158];
	add.s32 	%r557, %r555, %r556;
	add.s64 	%rd159, %rd7, %rd156;
	sub.s32 	%r558, %r116, %r3;
	setp.lt.s32 	%p82, %r558, 0;
	neg.s32 	%r559, %r558;
	shl.b32 	%r560, %r557, %r559;
	shr.s32 	%r561, %r557, %r558;
	selp.b32 	%r562, %r560, %r561, %p82;
	st.global.u32 	[%rd159], %r562;
	ld.global.u32 	%r563, [%rd157+512];
	shl.b32 	%r564, %r563, %r52;
	ld.global.u32 	%r565, [%rd158+512];
	add.s32 	%r566, %r564, %r565;
	shl.b32 	%r567, %r566, %r559;
	shr.s32 	%r568, %r566, %r558;
	selp.b32 	%r569, %r567, %r568, %p82;
	st.global.u32 	[%rd159+512], %r569;
	add.s32 	%r593, %r593, 2;
$L__BB4_63:
	and.b32  	%r570, %r114, 1;
	setp.eq.b32 	%p83, %r570, 1;
	not.pred 	%p84, %p83;
	@%p84 bra 	$L__BB4_88;
	shl.b32 	%r571, %r593, 7;
	add.s32 	%r572, %r571, %r50;
	mul.wide.s32 	%rd160, %r572, 4;
	add.s64 	%rd161, %rd5, %rd160;
	add.s64 	%rd162, %rd6, %rd160;
	ld.global.u32 	%r573, [%rd161];
	shl.b32 	%r574, %r573, %r52;
	ld.global.u32 	%r575, [%rd162];
	add.s32 	%r576, %r574, %r575;
	add.s64 	%rd163, %rd7, %rd160;
	sub.s32 	%r577, %r116, %r3;
	setp.lt.s32 	%p85, %r577, 0;
	neg.s32 	%r578, %r577;
	shl.b32 	%r579, %r576, %r578;
	shr.s32 	%r580, %r576, %r577;
	selp.b32 	%r581, %r579, %r580, %p85;
	st.global.u32 	[%rd163], %r581;
	bra.uni 	$L__BB4_88;
$L__BB4_65:
	setp.ge.s32 	%p49, %r2, %r3;
	@%p49 bra 	$L__BB4_77;
	add.s32 	%r341, %r114, -1;
	and.b32  	%r68, %r114, 7;
	setp.lt.u32 	%p62, %r341, 7;
	mov.b32 	%r598, 0;
	@%p62 bra 	$L__BB4_69;
	and.b32  	%r598, %r114, 2147483640;
	sub.s32 	%r70, %r116, %r2;
	neg.s32 	%r71, %r70;
	neg.s32 	%r596, %r598;
	mov.u32 	%r595, %r50;
$L__BB4_68:
	.pragma "nounroll";
	setp.lt.s32 	%p63, %r70, 0;
	add.s32 	%r342, %r595, 128;
	mul.wide.u32 	%rd124, %r595, 4;
	add.s64 	%rd125, %rd5, %rd124;
	ld.global.u32 	%r343, [%rd125];
	add.s64 	%rd126, %rd6, %rd124;
	ld.global.u32 	%r344, [%rd126];
	shl.b32 	%r345, %r344, %r51;
	add.s32 	%r346, %r343, %r345;
	add.s64 	%rd127, %rd7, %rd124;
	shl.b32 	%r347, %r346, %r71;
	shr.s32 	%r348, %r346, %r70;
	selp.b32 	%r349, %r347, %r348, %p63;
	st.global.u32 	[%rd127], %r349;
	mul.wide.s32 	%rd128, %r342, 4;
	add.s64 	%rd129, %rd5, %rd128;
	ld.global.u32 	%r350, [%rd129];
	add.s64 	%rd130, %rd6, %rd128;
	ld.global.u32 	%r351, [%rd130];
	shl.b32 	%r352, %r351, %r51;
	add.s32 	%r353, %r350, %r352;
	add.s64 	%rd131, %rd7, %rd128;
	shl.b32 	%r354, %r353, %r71;
	shr.s32 	%r355, %r353, %r70;
	selp.b32 	%r356, %r354, %r355, %p63;
	st.global.u32 	[%rd131], %r356;
	ld.global.u32 	%r357, [%rd129+512];
	ld.global.u32 	%r358, [%rd130+512];
	shl.b32 	%r359, %r358, %r51;
	add.s32 	%r360, %r357, %r359;
	shl.b32 	%r361, %r360, %r71;
	shr.s32 	%r362, %r360, %r70;
	selp.b32 	%r363, %r361, %r362, %p63;
	st.global.u32 	[%rd131+512], %r363;
	ld.global.u32 	%r364, [%rd129+1024];
	ld.global.u32 	%r365, [%rd130+1024];
	shl.b32 	%r366, %r365, %r51;
	add.s32 	%r367, %r364, %r366;
	shl.b32 	%r368, %r367, %r71;
	shr.s32 	%r369, %r367, %r70;
	selp.b32 	%r370, %r368, %r369, %p63;
	st.global.u32 	[%rd131+1024], %r370;
	ld.global.u32 	%r371, [%rd129+1536];
	ld.global.u32 	%r372, [%rd130+1536];
	shl.b32 	%r373, %r372, %r51;
	add.s32 	%r374, %r371, %r373;
	shl.b32 	%r375, %r374, %r71;
	shr.s32 	%r376, %r374, %r70;
	selp.b32 	%r377, %r375, %r376, %p63;
	st.global.u32 	[%rd131+1536], %r377;
	ld.global.u32 	%r378, [%rd129+2048];
	ld.global.u32 	%r379, [%rd130+2048];
	shl.b32 	%r380, %r379, %r51;
	add.s32 	%r381, %r378, %r380;
	shl.b32 	%r382, %r381, %r71;
	shr.s32 	%r383, %r381, %r70;
	selp.b32 	%r384, %r382, %r383, %p63;
	st.global.u32 	[%rd131+2048], %r384;
	ld.global.u32 	%r385, [%rd129+2560];
	ld.global.u32 	%r386, [%rd130+2560];
	shl.b32 	%r387, %r386, %r51;
	add.s32 	%r388, %r385, %r387;
	shl.b32 	%r389, %r388, %r71;
	shr.s32 	%r390, %r388, %r70;
	selp.b32 	%r391, %r389, %r390, %p63;
	st.global.u32 	[%rd131+2560], %r391;
	ld.global.u32 	%r392, [%rd129+3072];
	ld.global.u32 	%r393, [%rd130+3072];
	shl.b32 	%r394, %r393, %r51;
	add.s32 	%r395, %r392, %r394;
	shl.b32 	%r396, %r395, %r71;
	shr.s32 	%r397, %r395, %r70;
	selp.b32 	%r398, %r396, %r397, %p63;
	st.global.u32 	[%rd131+3072], %r398;
	add.s32 	%r596, %r596, 8;
	add.s32 	%r595, %r595, 1024;
	setp.ne.s32 	%p64, %r596, 0;
	@%p64 bra 	$L__BB4_68;
$L__BB4_69:
	setp.eq.s32 	%p65, %r68, 0;
	@%p65 bra 	$L__BB4_88;
	and.b32  	%r78, %r114, 3;
	setp.lt.u32 	%p66, %r68, 4;
	@%p66 bra 	$L__BB4_72;
	shl.b32 	%r399, %r598, 7;
	add.s32 	%r400, %r399, %r50;
	mul.wide.s32 	%rd132, %r400, 4;
	add.s64 	%rd133, %rd5, %rd132;
	ld.global.u32 	%r401, [%rd133];
	add.s64 	%rd134, %rd6, %rd132;
	ld.global.u32 	%r402, [%rd134];
	shl.b32 	%r403, %r402, %r51;
	add.s32 	%r404, %r401, %r403;
	add.s64 	%rd135, %rd7, %rd132;
	sub.s32 	%r405, %r116, %r2;
	setp.lt.s32 	%p67, %r405, 0;
	neg.s32 	%r406, %r405;
	shl.b32 	%r407, %r404, %r406;
	shr.s32 	%r408, %r404, %r405;
	selp.b32 	%r409, %r407, %r408, %p67;
	st.global.u32 	[%rd135], %r409;
	ld.global.u32 	%r410, [%rd133+512];
	ld.global.u32 	%r411, [%rd134+512];
	shl.b32 	%r412, %r411, %r51;
	add.s32 	%r413, %r410, %r412;
	shl.b32 	%r414, %r413, %r406;
	shr.s32 	%r415, %r413, %r405;
	selp.b32 	%r416, %r414, %r415, %p67;
	st.global.u32 	[%rd135+512], %r416;
	ld.global.u32 	%r417, [%rd133+1024];
	ld.global.u32 	%r418, [%rd134+1024];
	shl.b32 	%r419, %r418, %r51;
	add.s32 	%r420, %r417, %r419;
	shl.b32 	%r421, %r420, %r406;
	shr.s32 	%r422, %r420, %r405;
	selp.b32 	%r423, %r421, %r422, %p67;
	st.global.u32 	[%rd135+1024], %r423;
	ld.global.u32 	%r424, [%rd133+1536];
	ld.global.u32 	%r425, [%rd134+1536];
	shl.b32 	%r426, %r425, %r51;
	add.s32 	%r427, %r424, %r426;
	shl.b32 	%r428, %r427, %r406;
	shr.s32 	%r429, %r427, %r405;
	selp.b32 	%r430, %r428, %r429, %p67;
	st.global.u32 	[%rd135+1536], %r430;
	add.s32 	%r598, %r598, 4;
$L__BB4_72:
	setp.eq.s32 	%p68, %r78, 0;
	@%p68 bra 	$L__BB4_88;
	setp.eq.s32 	%p69, %r78, 1;
	@%p69 bra 	$L__BB4_75;
	shl.b32 	%r431, %r598, 7;
	add.s32 	%r432, %r431, %r50;
	mul.wide.s32 	%rd136, %r432, 4;
	add.s64 	%rd137, %rd5, %rd136;
	ld.global.u32 	%r433, [%rd137];
	add.s64 	%rd138, %rd6, %rd136;
	ld.global.u32 	%r434, [%rd138];
	shl.b32 	%r435, %r434, %r51;
	add.s32 	%r436, %r433, %r435;
	add.s64 	%rd139, %rd7, %rd136;
	sub.s32 	%r437, %r116, %r2;
	setp.lt.s32 	%p70, %r437, 0;
	neg.s32 	%r438, %r437;
	shl.b32 	%r439, %r436, %r438;
	shr.s32 	%r440, %r436, %r437;
	selp.b32 	%r441, %r439, %r440, %p70;
	st.global.u32 	[%rd139], %r441;
	ld.global.u32 	%r442, [%rd137+512];
	ld.global.u32 	%r443, [%rd138+512];
	shl.b32 	%r444, %r443, %r51;
	add.s32 	%r445, %r442, %r444;
	shl.b32 	%r446, %r445, %r438;
	shr.s32 	%r447, %r445, %r437;
	selp.b32 	%r448, %r446, %r447, %p70;
	st.global.u32 	[%rd139+512], %r448;
	add.s32 	%r598, %r598, 2;
$L__BB4_75:
	and.b32  	%r449, %r114, 1;
	setp.eq.b32 	%p71, %r449, 1;
	not.pred 	%p72, %p71;
	@%p72 bra 	$L__BB4_88;
	shl.b32 	%r450, %r598, 7;
	add.s32 	%r451, %r450, %r50;
	mul.wide.s32 	%rd140, %r451, 4;
	add.s64 	%rd141, %rd5, %rd140;
	ld.global.u32 	%r452, [%rd141];
	add.s64 	%rd142, %rd6, %rd140;
	ld.global.u32 	%r453, [%rd142];
	shl.b32 	%r454, %r453, %r51;
	add.s32 	%r455, %r452, %r454;
	add.s64 	%rd143, %rd7, %rd140;
	sub.s32 	%r456, %r116, %r2;
	setp.lt.s32 	%p73, %r456, 0;
	neg.s32 	%r457, %r456;
	shl.b32 	%r458, %r455, %r457;
	shr.s32 	%r459, %r455, %r456;
	selp.b32 	%r460, %r458, %r459, %p73;
	st.global.u32 	[%rd143], %r460;
	bra.uni 	$L__BB4_88;
$L__BB4_77:
	setp.lt.u32 	%p50, %r114, 8;
	mov.b32 	%r604, 0;
	@%p50 bra 	$L__BB4_80;
	sub.s32 	%r83, %r116, %r2;
	and.b32  	%r235, %r114, 2147483640;
	neg.s32 	%r601, %r235;
	add.s64 	%rd97, %rd33, 1536;
	add.s64 	%rd15, %rd2, %rd97;
	add.s32 	%r600, %r50, 128;
	add.s64 	%rd16, %rd3, %rd97;
	add.s64 	%rd17, %rd1, %rd97;
$L__BB4_79:
	.pragma "nounroll";
	and.b32  	%r604, %r114, 2147483640;
	setp.lt.s32 	%p51, %r83, 0;
	mul.wide.s32 	%rd98, %r600, 4;
	add.s64 	%rd99, %rd15, %rd98;
	add.s64 	%rd100, %rd16, %rd98;
	add.s64 	%rd101, %rd17, %rd98;
	cvta.to.global.u64 	%rd102, %rd24;
	mul.wide.u32 	%rd103, %r50, 4;
	add.s64 	%rd104, %rd102, %rd103;
	add.s64 	%rd105, %rd104, %rd33;
	ld.global.u32 	%r236, [%rd105];
	cvta.to.global.u64 	%rd106, %rd26;
	add.s64 	%rd107, %rd106, %rd103;
	add.s64 	%rd108, %rd107, %rd33;
	ld.global.u32 	%r237, [%rd108];
	add.s32 	%r238, %r236, %r237;
	cvta.to.global.u64 	%rd109, %rd23;
	add.s64 	%rd110, %rd109, %rd103;
	add.s64 	%rd111, %rd110, %rd33;
	neg.s32 	%r239, %r83;
	shl.b32 	%r240, %r238, %r239;
	shr.s32 	%r241, %r238, %r83;
	selp.b32 	%r242, %r240, %r241, %p51;
	st.global.u32 	[%rd111], %r242;
	ld.global.u32 	%r243, [%rd99+-1536];
	ld.global.u32 	%r244, [%rd100+-1536];
	add.s32 	%r245, %r243, %r244;
	shl.b32 	%r246, %r245, %r239;
	shr.s32 	%r247, %r245, %r83;
	selp.b32 	%r248, %r246, %r247, %p51;
	st.global.u32 	[%rd101+-1536], %r248;
	ld.global.u32 	%r249, [%rd99+-1024];
	ld.global.u32 	%r250, [%rd100+-1024];
	add.s32 	%r251, %r249, %r250;
	shl.b32 	%r252, %r251, %r239;
	shr.s32 	%r253, %r251, %r83;
	selp.b32 	%r254, %r252, %r253, %p51;
	st.global.u32 	[%rd101+-1024], %r254;
	ld.global.u32 	%r255, [%rd99+-512];
	ld.global.u32 	%r256, [%rd100+-512];
	add.s32 	%r257, %r255, %r256;
	shl.b32 	%r258, %r257, %r239;
	shr.s32 	%r259, %r257, %r83;
	selp.b32 	%r260, %r258, %r259, %p51;
	st.global.u32 	[%rd101+-512], %r260;
	ld.global.u32 	%r261, [%rd99];
	ld.global.u32 	%r262, [%rd100];
	add.s32 	%r263, %r261, %r262;
	shl.b32 	%r264, %r263, %r239;
	shr.s32 	%r265, %r263, %r83;
	selp.b32 	%r266, %r264, %r265, %p51;
	st.global.u32 	[%rd101], %r266;
	ld.global.u32 	%r267, [%rd99+512];
	ld.global.u32 	%r268, [%rd100+512];
	add.s32 	%r269, %r267, %r268;
	shl.b32 	%r270, %r269, %r239;
	shr.s32 	%r271, %r269, %r83;
	selp.b32 	%r272, %r270, %r271, %p51;
	st.global.u32 	[%rd101+512], %r272;
	ld.global.u32 	%r273, [%rd99+1024];
	ld.global.u32 	%r274, [%rd100+1024];
	add.s32 	%r275, %r273, %r274;
	shl.b32 	%r276, %r275, %r239;
	shr.s32 	%r277, %r275, %r83;
	selp.b32 	%r278, %r276, %r277, %p51;
	st.global.u32 	[%rd101+1024], %r278;
	ld.global.u32 	%r279, [%rd99+1536];
	ld.global.u32 	%r280, [%rd100+1536];
	add.s32 	%r281, %r279, %r280;
	shl.b32 	%r282, %r281, %r239;
	shr.s32 	%r283, %r281, %r83;
	selp.b32 	%r284, %r282, %r283, %p51;
	st.global.u32 	[%rd101+1536], %r284;
	add.s32 	%r601, %r601, 8;
	add.s64 	%rd33, %rd33, 4096;
	add.s32 	%r600, %r600, 1024;
	setp.eq.s32 	%p52, %r601, 0;
	@%p52 bra 	$L__BB4_80;
	bra.uni 	$L__BB4_79;
$L__BB4_80:
	and.b32  	%r98, %r114, 7;
	setp.eq.s32 	%p53, %r98, 0;
	@%p53 bra 	$L__BB4_88;
	and.b32  	%r100, %r114, 3;
	setp.lt.u32 	%p54, %r98, 4;
	@%p54 bra 	$L__BB4_83;
	shl.b32 	%r285, %r604, 7;
	add.s32 	%r286, %r285, %r50;
	mul.wide.s32 	%rd112, %r286, 4;
	add.s64 	%rd113, %rd5, %rd112;
	ld.global.u32 	%r287, [%rd113];
	add.s64 	%rd114, %rd6, %rd112;
	ld.global.u32 	%r288, [%rd114];
	add.s32 	%r289, %r287, %r288;
	add.s64 	%rd115, %rd7, %rd112;
	sub.s32 	%r290, %r116, %r2;
	setp.lt.s32 	%p55, %r290, 0;
	neg.s32 	%r291, %r290;
	shl.b32 	%r292, %r289, %r291;
	shr.s32 	%r293, %r289, %r290;
	selp.b32 	%r294, %r292, %r293, %p55;
	st.global.u32 	[%rd115], %r294;
	ld.global.u32 	%r295, [%rd113+512];
	ld.global.u32 	%r296, [%rd114+512];
	add.s32 	%r297, %r295, %r296;
	shl.b32 	%r298, %r297, %r291;
	shr.s32 	%r299, %r297, %r290;
	selp.b32 	%r300, %r298, %r299, %p55;
	st.global.u32 	[%rd115+512], %r300;
	ld.global.u32 	%r301, [%rd113+1024];
	ld.global.u32 	%r302, [%rd114+1024];
	add.s32 	%r303, %r301, %r302;
	shl.b32 	%r304, %r303, %r291;
	shr.s32 	%r305, %r303, %r290;
	selp.b32 	%r306, %r304, %r305, %p55;
	st.global.u32 	[%rd115+1024], %r306;
	ld.global.u32 	%r307, [%rd113+1536];
	ld.global.u32 	%r308, [%rd114+1536];
	add.s32 	%r309, %r307, %r308;
	shl.b32 	%r310, %r309, %r291;
	shr.s32 	%r311, %r309, %r290;
	selp.b32 	%r312, %r310, %r311, %p55;
	st.global.u32 	[%rd115+1536], %r312;
	add.s32 	%r604, %r604, 4;
$L__BB4_83:
	setp.eq.s32 	%p56, %r100, 0;
	@%p56 bra 	$L__BB4_88;
	setp.eq.s32 	%p57, %r100, 1;
	@%p57 bra 	$L__BB4_86;
	shl.b32 	%r313, %r604, 7;
	add.s32 	%r314, %r313, %r50;
	mul.wide.s32 	%rd116, %r314, 4;
	add.s64 	%rd117, %rd5, %rd116;
	ld.global.u32 	%r315, [%rd117];
	add.s64 	%rd118, %rd6, %rd116;
	ld.global.u32 	%r316, [%rd118];
	add.s32 	%r317, %r315, %r316;
	add.s64 	%rd119, %rd7, %rd116;
	sub.s32 	%r318, %r116, %r2;
	setp.lt.s32 	%p58, %r318, 0;
	neg.s32 	%r319, %r318;
	shl.b32 	%r320, %r317, %r319;
	shr.s32 	%r321, %r317, %r318;
	selp.b32 	%r322, %r320, %r321, %p58;
	st.global.u32 	[%rd119], %r322;
	ld.global.u32 	%r323, [%rd117+512];
	ld.global.u32 	%r324, [%rd118+512];
	add.s32 	%r325, %r323, %r324;
	shl.b32 	%r326, %r325, %r319;
	shr.s32 	%r327, %r325, %r318;
	selp.b32 	%r328, %r326, %r327, %p58;
	st.global.u32 	[%rd119+512], %r328;
	add.s32 	%r604, %r604, 2;
$L__BB4_86:
	and.b32  	%r329, %r114, 1;
	setp.eq.b32 	%p59, %r329, 1;
	not.pred 	%p60, %p59;
	@%p60 bra 	$L__BB4_88;
	shl.b32 	%r330, %r604, 7;
	add.s32 	%r331, %r330, %r50;
	mul.wide.s32 	%rd120, %r331, 4;
	add.s64 	%rd121, %rd5, %rd120;
	ld.global.u32 	%r332, [%rd121];
	add.s64 	%rd122, %rd6, %rd120;
	ld.global.u32 	%r333, [%rd122];
	add.s32 	%r334, %r332, %r333;
	add.s64 	%rd123, %rd7, %rd120;
	sub.s32 	%r335, %r116, %r2;
	setp.lt.s32 	%p61, %r335, 0;
	neg.s32 	%r336, %r335;
	shl.b32 	%r337, %r334, %r336;
	shr.s32 	%r338, %r334, %r335;
	selp.b32 	%r339, %r337, %r338, %p61;
	st.global.u32 	[%rd123], %r339;
$L__BB4_88:
	ret;

}


// ===== COMPILED SASS (sm_100) =====

	.target	sm_100

	.elftype	@"ET_EXEC"


//--------------------- .note.nv.tkinfo           --------------------------
	.section	.note.nv.tkinfo,"",@"SHT_NOTE"
	.sectionflags	@"SHF_NOTE_NV_TKINFO"
	.tkinfo
        /*0018*/ 	.word	0x00000002
        /*0030*/ 	.string	""
        /*0030*/ 	.string	"ptxas"
        /*0030*/ 	.string	"Cuda compilation tools, release 13.0, V13.0.88"
        /*0030*/ 	.string	"Build cuda_13.0.r13.0/compiler.36424714_0"
        /*0030*/ 	.string	"-arch sm_100 -m 64 "



//--------------------- .note.nv.cuinfo           --------------------------
	.section	.note.nv.cuinfo,"",@"SHT_NOTE"
	.sectionflags	@"SHF_NOTE_NV_CUINFO"
        /*0018*/ 	.short	0x0002
        /*001a*/ 	.short	0x0064
        /*001c*/ 	.short	0x0082
	.zero		2


//--------------------- .nv.info                  --------------------------
	.section	.nv.info,"",@"SHT_CUDA_INFO"
	.align	4


	//----- nvinfo : EIATTR_REGCOUNT
	.align		4
        /*0000*/ 	.byte	0x04, 0x2f
        /*0002*/ 	.short	(.L_44 - .L_43)
	.align		4
.L_43:
        /*0004*/ 	.word	index@(_ZN3cub18CUB_300001_SM_10006detail11EmptyKernelIvEEvv)
        /*0008*/ 	.word	0x00000004


	//----- nvinfo : EIATTR_FRAME_SIZE
	.align		4
.L_44:
        /*000c*/ 	.byte	0x04, 0x11
        /*000e*/ 	.short	(.L_46 - .L_45)
	.align		4
.L_45:
        /*0010*/ 	.word	index@(_ZN3cub18CUB_300001_SM_10006detail11EmptyKernelIvEEvv)
        /*0014*/ 	.word	0x00000000


	//----- nvinfo : EIATTR_REGCOUNT
	.align		4
.L_46:
        /*0018*/ 	.byte	0x04, 0x2f
        /*001a*/ 	.short	(.L_48 - .L_47)
	.align		4
.L_47:
        /*001c*/ 	.word	index@(_ZN3cub18CUB_300001_SM_10006detail8for_each13static_kernelINS2_12policy_hub_t12policy_500_tEmN6thrust24THRUST_300001_SM_1000_NS8cuda_cub20__uninitialized_fill7functorINS7_10device_ptrIiEEiEEEEvT0_T1_)
        /*0020*/ 	.word	0x00000008


	//----- nvinfo : EIATTR_FRAME_SIZE
	.align		4
.L_48:
        /*0024*/ 	.byte	0x04, 0x11
        /*0026*/ 	.short	(.L_50 - .L_49)
	.align		4
.L_49:
        /*0028*/ 	.word	index@(_ZN3cub18CUB_300001_SM_10006detail8for_each13static_kernelINS2_12policy_hub_t12policy_500_tEmN6thrust24THRUST_300001_SM_1000_NS8cuda_cub20__uninitialized_fill7functorINS7_10device_ptrIiEEiEEEEvT0_T1_)
        /*002c*/ 	.word	0x00000000


	//----- nvinfo : EIATTR_REGCOUNT
	.align		4
.L_50:
        /*0030*/ 	.byte	0x04, 0x2f
        /*0032*/ 	.short	(.L_52 - .L_51)
	.align		4
.L_51:
        /*0034*/ 	.word	index@(_ZN3cub18CUB_300001_SM_10006detail8for_each13static_kernelINS2_12policy_hub_t12policy_500_tElN6thrust24THRUST_300001_SM_1000_NS8cuda_cub10__tabulate7functorINS7_6detail15normal_iteratorINS7_10device_ptrIiEEEENS7_6system6detail7generic6detail22compute_sequence_valueIivEElEEEEvT0_T1_)
        /*0038*/ 	.word	0x0000000a


	//----- nvinfo : EIATTR_FRAME_SIZE
	.align		4
.L_52:
        /*003c*/ 	.byte	0x04, 0x11
        /*003e*/ 	.short	(.L_54 - .L_53)
	.align		4
.L_53:
        /*0040*/ 	.word	index@(_ZN3cub18CUB_300001_SM_10006detail8for_each13static_kernelINS2_12policy_hub_t12policy_500_tElN6thrust24THRUST_300001_SM_1000_NS8cuda_cub10__tabulate7functorINS7_6detail15normal_iteratorINS7_10device_ptrIiEEEENS7_6system6detail7generic6detail22compute_sequence_valueIivEElEEEEvT0_T1_)
        /*0044*/ 	.word	0x00000000


	//----- nvinfo : EIATTR_REGCOUNT
	.align		4
.L_54:
        /*0048*/ 	.byte	0x04, 0x2f
        /*004a*/ 	.short	(.L_56 - .L_55)
	.align		4
.L_55:
        /*004c*/ 	.word	index@(_ZN3cub18CUB_300001_SM_10006detail9transform16transform_kernelINS2_10policy_hubILb1EN4cuda3std3__45tupleIJN6thrust24THRUST_300001_SM_1000_NS31transform_input_output_iteratorI20ValueToScaledInteger20ScaledIntegerToValueNSA_6detail15normal_iteratorINSA_10device_ptrIiEEEEEESJ_EEEE10policy1000EiNS7_4plusI13ScaledIntegerEESJ_JSJ_SJ_EEEvT0_iT1_T2_DpNS2_10kernel_argIT3_EE)
        /*0050*/ 	.word	0x00000020


	//----- nvinfo : EIATTR_FRAME_SIZE
	.align		4
.L_56:
        /*0054*/ 	.byte	0x04, 0x11
        /*0056*/ 	.short	(.L_58 - .L_57)
	.align		4
.L_57:
        /*0058*/ 	.word	index@(_ZN3cub18CUB_300001_SM_10006detail9transform16transform_kernelINS2_10policy_hubILb1EN4cuda3std3__45tupleIJN6thrust24THRUST_300001_SM_1000_NS31transform_input_output_iteratorI20ValueToScaledInteger20ScaledIntegerToValueNSA_6detail15normal_iteratorINSA_10device_ptrIiEEEEEESJ_EEEE10policy1000EiNS7_4plusI13ScaledIntegerEESJ_JSJ_SJ_EEEvT0_iT1_T2_DpNS2_10kernel_argIT3_EE)
        /*005c*/ 	.word	0x00000000


	//----- nvinfo : EIATTR_REGCOUNT
	.align		4
.L_58:
        /*0060*/ 	.byte	0x04, 0x2f
        /*0062*/ 	.short	(.L_60 - .L_59)
	.align		4
.L_59:
        /*0064*/ 	.word	index@(_ZN3cub18CUB_300001_SM_10006detail9transform16transform_kernelINS2_10policy_hubILb1EN4cuda3std3__45tupleIJN6thrust24THRUST_300001_SM_1000_NS31transform_input_output_iteratorI20ValueToScaledInteger20ScaledIntegerToValueNSA_6detail15normal_iteratorINSA_10device_ptrIiEEEEEESJ_EEEE10policy1000ElNS7_4plusI13ScaledIntegerEESJ_JSJ_SJ_EEEvT0_iT1_T2_DpNS2_10kernel_argIT3_EE)
        /*0068*/ 	.word	0x00000020


	//----- nvinfo : EIATTR_FRAME_SIZE
	.align		4
.L_60:
        /*006c*/ 	.byte	0x04, 0x11
        /*006e*/ 	.short	(.L_62 - .L_61)
	.align		4
.L_61:
        /*0070*/ 	.word	index@(_ZN3cub18CUB_300001_SM_10006detail9transform16transform_kernelINS2_10policy_hubILb1EN4cuda3std3__45tupleIJN6thrust24THRUST_300001_SM_1000_NS31transform_input_output_iteratorI20ValueToScaledInteger20ScaledIntegerToValueNSA_6detail15normal_iteratorINSA_10device_ptrIiEEEEEESJ_EEEE10policy1000ElNS7_4plusI13ScaledIntegerEESJ_JSJ_SJ_EEEvT0_iT1_T2_DpNS2_10kernel_argIT3_EE)
        /*0074*/ 	.word	0x00000000


	//----- nvinfo : EIATTR_MIN_STACK_SIZE
	.align		4
.L_62:
        /*0078*/ 	.byte	0x04, 0x12
        /*007a*/ 	.short	(.L_64 - .L_63)
	.align		4
.L_63:
        /*007c*/ 	.word	index@(_ZN3cub18CUB_300001_SM_10006detail9transform16transform_kernelINS2_10policy_hubILb1EN4cuda3std3__45tupleIJN6thrust24THRUST_300001_SM_1000_NS31transform_input_output_iteratorI20ValueToScaledInteger20ScaledIntegerToValueNSA_6detail15normal_iteratorINSA_10device_ptrIiEEEEEESJ_EEEE10policy1000ElNS7_4plusI13ScaledIntegerEESJ_JSJ_SJ_EEEvT0_iT1_T2_DpNS2_10kernel_argIT3_EE)
        /*0080*/ 	.word	0x00000000


	//----- nvinfo : EIATTR_MIN_STACK_SIZE
	.align		4
.L_64:
        /*0084*/ 	.byte	0x04, 0x12
        /*0086*/ 	.short	(.L_66 - .L_65)
	.align		4
.L_65:
        /*0088*/ 	.word	index@(_ZN3cub18CUB_300001_SM_10006detail9transform16transform_kernelINS2_10policy_hubILb1EN4cuda3std3__45tupleIJN6thrust24THRUST_300001_SM_1000_NS31transform_input_output_iteratorI20ValueToScaledInteger20ScaledIntegerToValueNSA_6detail15normal_iteratorINSA_10device_ptrIiEEEEEESJ_EEEE10policy1000EiNS7_4plusI13ScaledIntegerEESJ_JSJ_SJ_EEEvT0_iT1_T2_DpNS2_10kernel_argIT3_EE)
        /*008c*/ 	.word	0x00000000


	//----- nvinfo : EIATTR_MIN_STACK_SIZE
	.align		4
.L_66:
        /*0090*/ 	.byte	0x04, 0x12
        /*0092*/ 	.short	(.L_68 - .L_67)
	.align		4
.L_67:
        /*0094*/ 	.word	index@(_ZN3cub18CUB_300001_SM_10006detail8for_each13static_kernelINS2_12policy_hub_t12policy_500_tElN6thrust24THRUST_300001_SM_1000_NS8cuda_cub10__tabulate7functorINS7_6detail15normal_iteratorINS7_10device_ptrIiEEEENS7_6system6detail7generic6detail22compute_sequence_valueIivEElEEEEvT0_T1_)
        /*0098*/ 	.word	0x00000000


	//----- nvinfo : EIATTR_MIN_STACK_SIZE
	.align		4
.L_68:
        /*009c*/ 	.byte	0x04, 0x12
        /*009e*/ 	.short	(.L_70 - .L_69)
	.align		4
.L_69:
        /*00a0*/ 	.word	index@(_ZN3cub18CUB_300001_SM_10006detail8for_each13static_kernelINS2_12policy_hub_t12policy_500_tEmN6thrust24THRUST_300001_SM_1000_NS8cuda_cub20__uninitialized_fill7functorINS7_10device_ptrIiEEiEEEEvT0_T1_)
        /*00a4*/ 	.word	0x00000000


	//----- nvinfo : EIATTR_MIN_STACK_SIZE
	.align		4
.L_70:
        /*00a8*/ 	.byte	0x04, 0x12
        /*00aa*/ 	.short	(.L_72 - .L_71)
	.align		4
.L_71:
        /*00ac*/ 	.word	index@(_ZN3cub18CUB_300001_SM_10006detail11EmptyKernelIvEEvv)
        /*00b0*/ 	.word	0x00000000
.L_72:


//--------------------- .nv.compat                --------------------------
	.section	.nv.compat,"",@"SHT_CUDA_COMPAT_INFO"
	.align	4
        /*0000*/ 	.byte	0x02, 0x09, 0x00, 0x00, 0x02, 0x02, 0x01, 0x00, 0x02, 0x05, 0x05, 0x00, 0x03, 0x07, 0x01, 0x01
        /*0010*/ 	.byte	0x02, 0x03, 0x00, 0x00, 0x02, 0x06, 0x01, 0x00, 0x04, 0x0b, 0x08, 0x00, 0x09, 0x00, 0x00, 0x00
        /*0020*/ 	.byte	0x00, 0x00, 0x00, 0x00


//--------------------- .nv.info._ZN3cub18CUB_300001_SM_10006detail9transform16transform_kernelINS2_10policy_hubILb1EN4cuda3std3__45tupleIJN6thrust24THRUST_300001_SM_1000_NS31transform_input_output_iteratorI20ValueToScaledInteger20ScaledIntegerToValueNSA_6detail15normal_iteratorINSA_10device_ptrIiEEEEEESJ_EEEE10policy1000ElNS7_4plusI13ScaledIntegerEESJ_JSJ_SJ_EEEvT0_iT1_T2_DpNS2_10kernel_argIT3_EE --------------------------
	.section	.nv.info._ZN3cub18CUB_300001_SM_10006detail9transform16transform_kernelINS2_10policy_hubILb1EN4cuda3std3__45tupleIJN6thrust24THRUST_300001_SM_1000_NS31transform_input_output_iteratorI20ValueToScaledInteger20ScaledIntegerToValueNSA_6detail15normal_iteratorINSA_10device_ptrIiEEEEEESJ_EEEE10policy1000ElNS7_4plusI13ScaledIntegerEESJ_JSJ_SJ_EEEvT0_iT1_T2_DpNS2_10kernel_argIT3_EE,"",@"SHT_CUDA_INFO"
	.sectionflags	@""
	.align	4


	//----- nvinfo : EIATTR_CUDA_API_VERSION
	.align		4
        /*0000*/ 	.byte	0x04, 0x37
        /*0002*/ 	.short	(.L_74 - .L_73)
.L_73:
        /*0004*/ 	.word	0x00000082


	//----- nvinfo : EIATTR_KPARAM_INFO
	.align		4
.L_74:
        /*0008*/ 	.byte	0x04, 0x17
        /*000a*/ 	.short	(.L_76 - .L_75)
.L_75:
        /*000c*/ 	.word	0x00000000
        /*0010*/ 	.short	0x0005
        /*0012*/ 	.short	0x0030
        /*0014*/ 	.byte	0x00, 0xf0, 0x41, 0x00


	//----- nvinfo : EIATTR_KPARAM_INFO
	.align		4
.L_76:
        /*0018*/ 	.byte	0x04, 0x17
        /*001a*/ 	.short	(.L_78 - .L_77)
.L_77:
        /*001c*/ 	.word	0x00000000
        /*0020*/ 	.short	0x0004
        /*0022*/ 	.short	0x0020
        /*0024*/ 	.byte	0x00, 0xf0, 0x41, 0x00


	//----- nvinfo : EIATTR_KPARAM_INFO
	.align		4
.L_78:
        /*0028*/ 	.byte	0x04, 0x17
        /*002a*/ 	.short	(.L_80 - .L_79)
.L_79:
        /*002c*/ 	.word	0x00000000
        /*0030*/ 	.short	0x0003
        /*0032*/ 	.short	0x0010
        /*0034*/ 	.byte	0x00, 0xf0, 0x41, 0x00


	//----- nvinfo : EIATTR_KPARAM_INFO
	.align		4
.L_80:
        /*0038*/ 	.byte	0x04, 0x17
        /*003a*/ 	.short	(.L_82 - .L_81)
.L_81:
        /*003c*/ 	.word	0x00000000
        /*0040*/ 	.short	0x0002
        /*0042*/ 	.short	0x000c
        /*0044*/ 	.byte	0x00, 0xf0, 0x05, 0x00


	//----- nvinfo : EIATTR_KPARAM_INFO
	.align		4
.L_82:
        /*0048*/ 	.byte	0x04, 0x17
        /*004a*/ 	.short	(.L_84 - .L_83)
.L_83:
        /*004c*/ 	.word	0x00000000
        /*0050*/ 	.short	0x0001
        /*0052*/ 	.short	0x0008
        /*0054*/ 	.byte	0x00, 0xf0, 0x11, 0x00


	//----- nvinfo : EIATTR_KPARAM_INFO
	.align		4
.L_84:
        /*0058*/ 	.byte	0x04, 0x17
        /*005a*/ 	.short	(.L_86 - .L_85)
.L_85:
        /*005c*/ 	.word	0x00000000
        /*0060*/ 	.short	0x0000
        /*0062*/ 	.short	0x0000
        /*0064*/ 	.byte	0x00, 0xf0, 0x21, 0x00


	//----- nvinfo : EIATTR_SPARSE_MMA_MASK
	.align		4
.L_86:
        /*0068*/ 	.byte	0x03, 0x50
        /*006a*/ 	.short	0x0000


	//----- nvinfo : EIATTR_MAXREG_COUNT
	.align		4
        /*006c*/ 	.byte	0x03, 0x1b
        /*006e*/ 	.short	0x00ff


	//----- nvinfo : EIATTR_MERCURY_ISA_VERSION
	.align		4
        /*0070*/ 	.byte	0x03, 0x5f
        /*0072*/ 	.short	0x0101


	//----- nvinfo : EIATTR_VRC_CTA_INIT_COUNT
	.align		4
        /*0074*/ 	.byte	0x02, 0x4a
	.zero		1
	.zero		1


	//----- nvinfo : EIATTR_EXIT_INSTR_OFFSETS
	.align		4
        /*0078*/ 	.byte	0x04, 0x1c
        /*007a*/ 	.short	(.L_88 - .L_87)


	//   ....[0]....
.L_87:
        /*007c*/ 	.word	0x000001d0


	//   ....[1]....
        /*0080*/ 	.word	0x00000680


	//   ....[2]....
        /*0084*/ 	.word	0x000007d0


	//   ....[3]....
        /*0088*/ 	.word	0x00000c70


	//   ....[4]....
        /*008c*/ 	.word	0x00000dc0


	//   ....[5]....
        /*0090*/ 	.word	0x00001530


	//   ....[6]....
        /*0094*/ 	.word	0x00001690


	//   ....[7]....
        /*0098*/ 	.word	0x000016b0


	//   ....[8]....
        /*009c*/ 	.word	0x00001c20


	//   ....[9]....
        /*00a0*/ 	.word	0x00001ec0


	//   ....[10]....
        /*00a4*/ 	.word	0x00002080


	//   ....[11]....
        /*00a8*/ 	.word	0x00002180


	//   ....[12]....
        /*00ac*/ 	.word	0x000026b0


	//   ....[13]....
        /*00b0*/ 	.word	0x00002950


	//   ....[14]....
        /*00b4*/ 	.word	0x00002b10


	//   ....[15]....
        /*00b8*/ 	.word	0x00002c10


	//   ....[16]....
        /*00bc*/ 	.word	0x000031d0


	//   ....[17]....
        /*00c0*/ 	.word	0x00003550


	//   ....[18]....
        /*00c4*/ 	.word	0x000036f0


	//   ....[19]....
        /*00c8*/ 	.word	0x000037e0


	//----- nvinfo : EIATTR_MAX_THREADS
	.align		4
.L_88:
        /*00cc*/ 	.byte	0x04, 0x05
        /*00ce*/ 	.short	(.L_90 - .L_89)
.L_89:
        /*00d0*/ 	.word	0x00000080
        /*00d4*/ 	.word	0x00000001
        /*00d8*/ 	.word	0x00000001


	//----- nvinfo : EIATTR_CRS_STACK_SIZE
	.align		4
.L_90:
        /*00dc*/ 	.byte	0x04, 0x1e
        /*00de*/ 	.short	(.L_92 - .L_91)
.L_91:
        /*00e0*/ 	.word	0x00000000


	//----- nvinfo : EIATTR_CBANK_PARAM_SIZE
	.align		4
.L_92:
        /*00e4*/ 	.byte	0x03, 0x19
        /*00e6*/ 	.short	0x0040


	//----- nvinfo : EIATTR_PARAM_CBANK
	.align		4
        /*00e8*/ 	.byte	0x04, 0x0a
        /*00ea*/ 	.short	(.L_94 - .L_93)
	.align		4
.L_93:
        /*00ec*/ 	.word	index@(.nv.constant0._ZN3cub18CUB_300001_SM_10006detail9transform16transform_kernelINS2_10policy_hubILb1EN4cuda3std3__45tupleIJN6thrust24THRUST_300001_SM_1000_NS31transform_input_output_iteratorI20ValueToScaledInteger20ScaledIntegerToValueNSA_6detail15normal_iteratorINSA_10device_ptrIiEEEEEESJ_EEEE10policy1000ElNS7_4plusI13ScaledIntegerEESJ_JSJ_SJ_EEEvT0_iT1_T2_DpNS2_10kernel_argIT3_EE)
        /*00f0*/ 	.short	0x0380
        /*00f2*/ 	.short	0x0040


	//----- nvinfo : EIATTR_SW_WAR
	.align		4
.L_94:
        /*00f4*/ 	.byte	0x04, 0x36
        /*00f6*/ 	.short	(.L_96 - .L_95)
.L_95:
        /*00f8*/ 	.word	0x00000008
.L_96:


//--------------------- .nv.info._ZN3cub18CUB_300001_SM_10006detail9transform16transform_kernelINS2_10policy_hubILb1EN4cuda3std3__45tupleIJN6thrust24THRUST_300001_SM_1000_NS31transform_input_output_iteratorI20ValueToScaledInteger20ScaledIntegerToValueNSA_6detail15normal_iteratorINSA_10device_ptrIiEEEEEESJ_EEEE10policy1000EiNS7_4plusI13ScaledIntegerEESJ_JSJ_SJ_EEEvT0_iT1_T2_DpNS2_10kernel_argIT3_EE --------------------------
	.section	.nv.info._ZN3cub18CUB_300001_SM_10006detail9transform16transform_kernelINS2_10policy_hubILb1EN4cuda3std3__45tupleIJN6thrust24THRUST_300001_SM_1000_NS31transform_input_output_iteratorI20ValueToScaledInteger20ScaledIntegerToValueNSA_6detail15normal_iteratorINSA_10device_ptrIiEEEEEESJ_EEEE10policy1000EiNS7_4plusI13ScaledIntegerEESJ_JSJ_SJ_EEEvT0_iT1_T2_DpNS2_10kernel_argIT3_EE,"",@"SHT_CUDA_INFO"
	.sectionflags	@""
	.align	4


	//----- nvinfo : EIATTR_CUDA_API_VERSION
	.align		4
        /*0000*/ 	.byte	0x04, 0x37
        /*0002*/ 	.short	(.L_98 - .L_97)
.L_97:
        /*0004*/ 	.word	0x00000082


	//----- nvinfo : EIATTR_KPARAM_INFO
	.align		4
.L_98:
        /*0008*/ 	.byte	0x04, 0x17
        /*000a*/ 	.short	(.L_100 - .L_99)
.L_99:
        /*000c*/ 	.word	0x00000000
        /*0010*/ 	.short	0x0005
        /*0012*/ 	.short	0x0030
        /*0014*/ 	.byte	0x00, 0xf0, 0x41, 0x00


	//----- nvinfo : EIATTR_KPARAM_INFO
	.align		4
.L_100:
        /*0018*/ 	.byte	0x04, 0x17
        /*001a*/ 	.short	(.L_102 - .L_101)
.L_101:
        /*001c*/ 	.word	0x00000000
        /*0020*/ 	.short	0x0004
        /*0022*/ 	.short	0x0020
        /*0024*/ 	.byte	0x00, 0xf0, 0x41, 0x00


	//----- nvinfo : EIATTR_KPARAM_INFO
	.align		4
.L_102:
        /*0028*/ 	.byte	0x04, 0x17
        /*002a*/ 	.short	(.L_104 - .L_103)
.L_103:
        /*002c*/ 	.word	0x00000000
        /*0030*/ 	.short	0x0003
        /*0032*/ 	.short	0x0010
        /*0034*/ 	.byte	0x00, 0xf0, 0x41, 0x00


	//----- nvinfo : EIATTR_KPARAM_INFO
	.align		4
.L_104:
        /*0038*/ 	.byte	0x04, 0x17
        /*003a*/ 	.short	(.L_106 - .L_105)
.L_105:
        /*003c*/ 	.word	0x00000000
        /*0040*/ 	.short	0x0002
        /*0042*/ 	.short	0x0008
        /*0044*/ 	.byte	0x00, 0xf0, 0x05, 0x00


	//----- nvinfo : EIATTR_KPARAM_INFO
	.align		4
.L_106:
        /*0048*/ 	.byte	0x04, 0x17
        /*004a*/ 	.short	(.L_108 - .L_107)
.L_107:
        /*004c*/ 	.word	0x00000000
        /*0050*/ 	.short	0x0001
        /*0052*/ 	.short	0x0004
        /*0054*/ 	.byte	0x00, 0xf0, 0x11, 0x00


	//----- nvinfo : EIATTR_KPARAM_INFO
	.align		4
.L_108:
        /*0058*/ 	.byte	0x04, 0x17
        /*005a*/ 	.short	(.L_110 - .L_109)
.L_109:
        /*005c*/ 	.word	0x00000000
        /*0060*/ 	.short	0x0000
        /*0062*/ 	.short	0x0000
        /*0064*/ 	.byte	0x00, 0xf0, 0x11, 0x00


	//----- nvinfo : EIATTR_SPARSE_MMA_MASK
	.align		4
.L_110:
        /*0068*/ 	.byte	0x03, 0x50
        /*006a*/ 	.short	0x0000


	//----- nvinfo : EIATTR_MAXREG_COUNT
	.align		4
        /*006c*/ 	.byte	0x03, 0x1b
        /*006e*/ 	.short	0x00ff


	//----- nvinfo : EIATTR_MERCURY_ISA_VERSION
	.align		4
        /*0070*/ 	.byte	0x03, 0x5f
        /*0072*/ 	.short	0x0101


	//----- nvinfo : EIATTR_VRC_CTA_INIT_COUNT
	.align		4
        /*0074*/ 	.byte	0x02, 0x4a
	.zero		1
	.zero		1


	//----- nvinfo : EIATTR_EXIT_INSTR_OFFSETS
	.align		4
        /*0078*/ 	.byte	0x04, 0x1c
        /*007a*/ 	.short	(.L_112 - .L_111)


	//   ....[0]....
.L_111:
        /*007c*/ 	.word	0x00000150


	//   ....[1]....
        /*0080*/ 	.word	0x000006e0


	//   ....[2]....
        /*0084*/ 	.word	0x00000980


	//   ....[3]....
        /*0088*/ 	.word	0x00000b40


	//   ....[4]....
        /*008c*/ 	.word	0x00000c40


	//   ....[5]....
        /*0090*/ 	.word	0x00001170


	//   ....[6]....
        /*0094*/ 	.word	0x00001410


	//   ....[7]....
        /*0098*/ 	.word	0x000015d0


	//   ....[8]....
        /*009c*/ 	.word	0x000016d0


	//   ....[9]....
        /*00a0*/ 	.word	0x00001c90


	//   ....[10]....
        /*00a4*/ 	.word	0x00001fd0


	//   ....[11]....
        /*00a8*/ 	.word	0x00002170


	//   ....[12]....
        /*00ac*/ 	.word	0x00002260


	//   ....[13]....
        /*00b0*/ 	.word	0x00002290


	//   ....[14]....
        /*00b4*/ 	.word	0x000027f0


	//   ....[15]....
        /*00b8*/ 	.word	0x000029a0


	//   ....[16]....
        /*00bc*/ 	.word	0x00002e20


	//   ....[17]....
        /*00c0*/ 	.word	0x00002fd0


	//   ....[18]....
        /*00c4*/ 	.word	0x000033e0


	//   ....[19]....
        /*00c8*/ 	.word	0x00003580


	//----- nvinfo : EIATTR_MAX_THREADS
	.align		4
.L_112:
        /*00cc*/ 	.byte	0x04, 0x05
        /*00ce*/ 	.short	(.L_114 - .L_113)
.L_113:
        /*00d0*/ 	.word	0x00000080
        /*00d4*/ 	.word	0x00000001
        /*00d8*/ 	.word	0x00000001


	//----- nvinfo : EIATTR_CBANK_PARAM_SIZE
	.align		4
.L_114:
        /*00dc*/ 	.byte	0x03, 0x19
        /*00de*/ 	.short	0x0040


	//----- nvinfo : EIATTR_PARAM_CBANK
	.align		4
        /*00e0*/ 	.byte	0x04, 0x0a
        /*00e2*/ 	.short	(.L_116 - .L_115)
	.align		4
.L_115:
        /*00e4*/ 	.word	index@(.nv.constant0._ZN3cub18CUB_300001_SM_10006detail9transform16transform_kernelINS2_10policy_hubILb1EN4cuda3std3__45tupleIJN6thrust24THRUST_300001_SM_1000_NS31transform_input_output_iteratorI20ValueToScaledInteger20ScaledIntegerToValueNSA_6detail15normal_iteratorINSA_10device_ptrIiEEEEEESJ_EEEE10policy1000EiNS7_4plusI13ScaledIntegerEESJ_JSJ_SJ_EEEvT0_iT1_T2_DpNS2_10kernel_argIT3_EE)
        /*00e8*/ 	.short	0x0380
        /*00ea*/ 	.short	0x0040


	//----- nvinfo : EIATTR_SW_WAR
	.align		4
.L_116:
        /*00ec*/ 	.byte	0x04, 0x36
        /*00ee*/ 	.short	(.L_118 - .L_117)
.L_117:
        /*00f0*/ 	.word	0x00000008
.L_118:


//--------------------- .nv.info._ZN3cub18CUB_300001_SM_10006detail8for_each13static_kernelINS2_12policy_hub_t12policy_500_tElN6thrust24THRUST_300001_SM_1000_NS8cuda_cub10__tabulate7functorINS7_6detail15normal_iteratorINS7_10device_ptrIiEEEENS7_6system6detail7generic6detail22compute_sequence_valueIivEElEEEEvT0_T1_ --------------------------
	.section	.nv.info._ZN3cub18CUB_300001_SM_10006detail8for_each13static_kernelINS2_12policy_hub_t12policy_500_tElN6thrust24THRUST_300001_SM_1000_NS8cuda_cub10__tabulate7functorINS7_6detail15normal_iteratorINS7_10device_ptrIiEEEENS7_6system6detail7generic6detail22compute_sequence_valueIivEElEEEEvT0_T1_,"",@"SHT_CUDA_INFO"
	.sectionflags	@""
	.align	4


	//----- nvinfo : EIATTR_CUDA_API_VERSION
	.align		4
        /*0000*/ 	.byte	0x04, 0x37
        /*0002*/ 	.short	(.L_120 - .L_119)
.L_119:
        /*0004*/ 	.word	0x00000082


	//----- nvinfo : EIATTR_KPARAM_INFO
	.align		4
.L_120:
        /*0008*/ 	.byte	0x04, 0x17
        /*000a*/ 	.short	(.L_122 - .L_121)
.L_121:
        /*000c*/ 	.word	0x00000000
        /*0010*/ 	.short	0x0001
        /*0012*/ 	.short	0x0008
        /*0014*/ 	.byte	0x00, 0xf0, 0x41, 0x00


	//----- nvinfo : EIATTR_KPARAM_INFO
	.align		4
.L_122:
        /*0018*/ 	.byte	0x04, 0x17
        /*001a*/ 	.short	(.L_124 - .L_123)
.L_123:
        /*001c*/ 	.word	0x00000000
        /*0020*/ 	.short	0x0000
        /*0022*/ 	.short	0x0000
        /*0024*/ 	.byte	0x00, 0xf0, 0x21, 0x00


	//----- nvinfo : EIATTR_SPARSE_MMA_MASK
	.align		4
.L_124:
        /*0028*/ 	.byte	0x03, 0x50
        /*002a*/ 	.short	0x0000


	//----- nvinfo : EIATTR_MAXREG_COUNT
	.align		4
        /*002c*/ 	.byte	0x03, 0x1b
        /*002e*/ 	.short	0x00ff


	//----- nvinfo : EIATTR_MERCURY_ISA_VERSION
	.align		4
        /*0030*/ 	.byte	0x03, 0x5f
        /*0032*/ 	.short	0x0101


	//----- nvinfo : EIATTR_VRC_CTA_INIT_COUNT
	.align		4
        /*0034*/ 	.byte	0x02, 0x4a
	.zero		1
	.zero		1


	//----- nvinfo : EIATTR_EXIT_INSTR_OFFSETS
	.align		4
        /*0038*/ 	.byte	0x04, 0x1c
        /*003a*/ 	.short	(.L_126 - .L_125)


	//   ....[0]....
.L_125:
        /*003c*/ 	.word	0x00000160


	//   ....[1]....
        /*0040*/ 	.word	0x000002b0


	//   ....[2]....
        /*0044*/ 	.word	0x00000340


	//----- nvinfo : EIATTR_MAX_THREADS
	.align		4
.L_126:
        /*0048*/ 	.byte	0x04, 0x05
        /*004a*/ 	.short	(.L_128 - .L_127)
.L_127:
        /*004c*/ 	.word	0x00000100
        /*0050*/ 	.word	0x00000001
        /*0054*/ 	.word	0x00000001


	//----- nvinfo : EIATTR_CRS_STACK_SIZE
	.align		4
.L_128:
        /*0058*/ 	.byte	0x04, 0x1e
        /*005a*/ 	.short	(.L_130 - .L_129)
.L_129:
        /*005c*/ 	.word	0x00000000


	//----- nvinfo : EIATTR_CBANK_PARAM_SIZE
	.align		4
.L_130:
        /*0060*/ 	.byte	0x03, 0x19
        /*0062*/ 	.short	0x0018


	//----- nvinfo : EIATTR_PARAM_CBANK
	.align		4
        /*0064*/ 	.byte	0x04, 0x0a
        /*0066*/ 	.short	(.L_132 - .L_131)
	.align		4
.L_131:
        /*0068*/ 	.word	index@(.nv.constant0._ZN3cub18CUB_300001_SM_10006detail8for_each13static_kernelINS2_12policy_hub_t12policy_500_tElN6thrust24THRUST_300001_SM_1000_NS8cuda_cub10__tabulate7functorINS7_6detail15normal_iteratorINS7_10device_ptrIiEEEENS7_6system6detail7generic6detail22compute_sequence_valueIivEElEEEEvT0_T1_)
        /*006c*/ 	.short	0x0380
        /*006e*/ 	.short	0x0018


	//----- nvinfo : EIATTR_SW_WAR
	.align		4
.L_132:
        /*0070*/ 	.byte	0x04, 0x36
        /*0072*/ 	.short	(.L_134 - .L_133)
.L_133:
        /*0074*/ 	.word	0x00000008
.L_134:


//--------------------- .nv.info._ZN3cub18CUB_300001_SM_10006detail8for_each13static_kernelINS2_12policy_hub_t12policy_500_tEmN6thrust24THRUST_300001_SM_1000_NS8cuda_cub20__uninitialized_fill7functorINS7_10device_ptrIiEEiEEEEvT0_T1_ --------------------------
	.section	.nv.info._ZN3cub18CUB_300001_SM_10006detail8for_each13static_kernelINS2_12policy_hub_t12policy_500_tEmN6thrust24THRUST_300001_SM_1000_NS8cuda_cub20__uninitialized_fill7functorINS7_10device_ptrIiEEiEEEEvT0_T1_,"",@"SHT_CUDA_INFO"
	.sectionflags	@""
	.align	4


	//----- nvinfo : EIATTR_CUDA_API_VERSION
	.align		4
        /*0000*/ 	.byte	0x04, 0x37
        /*0002*/ 	.short	(.L_136 - .L_135)
.L_135:
        /*0004*/ 	.word	0x00000082


	//----- nvinfo : EIATTR_KPARAM_INFO
	.align		4
.L_136:
        /*0008*/ 	.byte	0x04, 0x17
        /*000a*/ 	.short	(.L_138 - .L_137)
.L_137:
        /*000c*/ 	.word	0x00000000
        /*0010*/ 	.short	0x0001
        /*0012*/ 	.short	0x0008
        /*0014*/ 	.byte	0x00, 0xf0, 0x41, 0x00


	//----- nvinfo : EIATTR_KPARAM_INFO
	.align		4
.L_138:
        /*0018*/ 	.byte	0x04, 0x17
        /*001a*/ 	.short	(.L_140 - .L_139)
.L_139:
        /*001c*/ 	.word	0x00000000
        /*0020*/ 	.short	0x0000
        /*0022*/ 	.short	0x0000
        /*0024*/ 	.byte	0x00, 0xf0, 0x21, 0x00


	//----- nvinfo : EIATTR_SPARSE_MMA_MASK
	.align		4
.L_140:
        /*0028*/ 	.byte	0x03, 0x50
        /*002a*/ 	.short	0x0000


	//----- nvinfo : EIATTR_MAXREG_COUNT
	.align		4
        /*002c*/ 	.byte	0x03, 0x1b
        /*002e*/ 	.short	0x00ff


	//----- nvinfo : EIATTR_MERCURY_ISA_VERSION
	.align		4
        /*0030*/ 	.byte	0x03, 0x5f
        /*0032*/ 	.short	0x0101


	//----- nvinfo : EIATTR_VRC_CTA_INIT_COUNT
	.align		4
        /*0034*/ 	.byte	0x02, 0x4a
	.zero		1
	.zero		1


	//----- nvinfo : EIATTR_EXIT_INSTR_OFFSETS
	.align		4
        /*0038*/ 	.byte	0x04, 0x1c
        /*003a*/ 	.short	(.L_142 - .L_141)


	//   ....[0]....
.L_141:
        /*003c*/ 	.word	0x00000130


	//   ....[1]....
        /*0040*/ 	.word	0x00000230


	//   ....[2]....
        /*0044*/ 	.word	0x00000260


	//----- nvinfo : EIATTR_MAX_THREADS
	.align		4
.L_142:
        /*0048*/ 	.byte	0x04, 0x05
        /*004a*/ 	.short	(.L_144 - .L_143)
.L_143:
        /*004c*/ 	.word	0x00000100
        /*0050*/ 	.word	0x00000001
        /*0054*/ 	.word	0x00000001


	//----- nvinfo : EIATTR_CBANK_PARAM_SIZE
	.align		4
.L_144:
        /*0058*/ 	.byte	0x03, 0x19
        /*005a*/ 	.short	0x0018


	//----- nvinfo : EIATTR_PARAM_CBANK
	.align		4
        /*005c*/ 	.byte	0x04, 0x0a
        /*005e*/ 	.short	(.L_146 - .L_145)
	.align		4
.L_145:
        /*0060*/ 	.word	index@(.nv.constant0._ZN3cub18CUB_300001_SM_10006detail8for_each13static_kernelINS2_12policy_hub_t12policy_500_tEmN6thrust24THRUST_300001_SM_1000_NS8cuda_cub20__uninitialized_fill7functorINS7_10device_ptrIiEEiEEEEvT0_T1_)
        /*0064*/ 	.short	0x0380
        /*0066*/ 	.short	0x0018


	//----- nvinfo : EIATTR_SW_WAR
	.align		4
.L_146:
        /*0068*/ 	.byte	0x04, 0x36
        /*006a*/ 	.short	(.L_148 - .L_147)
.L_147:
        /*006c*/ 	.word	0x00000008
.L_148:


//--------------------- .nv.info._ZN3cub18CUB_300001_SM_10006detail11EmptyKernelIvEEvv --------------------------
	.section	.nv.info._ZN3cub18CUB_300001_SM_10006detail11EmptyKernelIvEEvv,"",@"SHT_CUDA_INFO"
	.sectionflags	@""
	.align	4


	//----- nvinfo : EIATTR_CUDA_API_VERSION
	.align		4
        /*0000*/ 	.byte	0x04, 0x37
        /*0002*/ 	.short	(.L_150 - .L_149)
.L_149:
        /*0004*/ 	.word	0x00000082


	//----- nvinfo : EIATTR_SPARSE_MMA_MASK
	.align		4
.L_150:
        /*0008*/ 	.byte	0x03, 0x50
        /*000a*/ 	.short	0x0000


	//----- nvinfo : EIATTR_MAXREG_COUNT
	.align		4
        /*000c*/ 	.byte	0x03, 0x1b
        /*000e*/ 	.short	0x00ff


	//----- nvinfo : EIATTR_MERCURY_ISA_VERSION
	.align		4
        /*0010*/ 	.byte	0x03, 0x5f
        /*0012*/ 	.short	0x0101


	//----- nvinfo : EIATTR_VRC_CTA_INIT_COUNT
	.align		4
        /*0014*/ 	.byte	0x02, 0x4a
	.zero		1
	.zero		1


	//----- nvinfo : EIATTR_EXIT_INSTR_OFFSETS
	.align		4
        /*0018*/ 	.byte	0x04, 0x1c
        /*001a*/ 	.short	(.L_152 - .L_151)


	//   ....[0]....
.L_151:
        /*001c*/ 	.word	0x00000010


	//----- nvinfo : EIATTR_SW_WAR
	.align		4
.L_152:
        /*0020*/ 	.byte	0x04, 0x36
        /*0022*/ 	.short	(.L_154 - .L_153)
.L_153:
        /*0024*/ 	.word	0x00000008
.L_154:


//--------------------- .nv.callgraph             --------------------------
	.section	.nv.callgraph,"",@"SHT_CUDA_CALLGRAPH"
	.align	4
	.sectionentsize	8
	.align		4
        /*0000*/ 	.word	0x00000000
	.align		4
        /*0004*/ 	.word	0xffffffff
	.align		4
        /*0008*/ 	.word	0x00000000
	.align		4
        /*000c*/ 	.word	0xfffffffe
	.align		4
        /*0010*/ 	.word	0x00000000
	.align		4
        /*0014*/ 	.word	0xfffffffd
	.align		4
        /*0018*/ 	.word	0x00000000
	.align		4
        /*001c*/ 	.word	0xfffffffc


//--------------------- .nv.constant4             --------------------------
	.section	.nv.constant4,"a",@progbits
	.align	8
	.align		8
.nv.constant4:
        /*0000*/ 	.dword	_ZN30_INTERNAL_1801243e_4_k_cu_main4cuda3std3__45__cpo5beginE
	.align		8
        /*0008*/ 	.dword	_ZN30_INTERNAL_1801243e_4_k_cu_main4cuda3std3__45__cpo3endE
	.align		8
        /*0010*/ 	.dword	_ZN30_INTERNAL_1801243e_4_k_cu_main4cuda3std3__45__cpo6cbeginE
	.align		8
        /*0018*/ 	.dword	_ZN30_INTERNAL_1801243e_4_k_cu_main4cuda3std3__45__cpo4cendE
	.align		8
        /*0020*/ 	.dword	_ZN30_INTERNAL_1801243e_4_k_cu_main4cuda3std3__45__cpo6rbeginE
	.align		8
        /*0028*/ 	.dword	_ZN30_INTERNAL_1801243e_4_k_cu_main4cuda3std3__45__cpo4rendE
	.align		8
        /*0030*/ 	.dword	_ZN30_INTERNAL_1801243e_4_k_cu_main4cuda3std3__45__cpo7crbeginE
	.align		8
        /*0038*/ 	.dword	_ZN30_INTERNAL_1801243e_4_k_cu_main4cuda3std3__45__cpo5crendE
	.align		8
        /*0040*/ 	.dword	_ZN30_INTERNAL_1801243e_4_k_cu_main4cuda3std3__432_GLOBAL__N__1801243e_4_k_cu_main6ignoreE
	.align		8
        /*0048*/ 	.dword	_ZN30_INTERNAL_1801243e_4_k_cu_main4cuda3std3__419piecewise_constructE
	.align		8
        /*0050*/ 	.dword	_ZN30_INTERNAL_1801243e_4_k_cu_main4cuda3std3__48in_placeE
	.align		8
        /*0058*/ 	.dword	_ZN30_INTERNAL_1801243e_4_k_cu_main4cuda3std3__420unreachable_sentinelE
	.align		8
        /*0060*/ 	.dword	_ZN30_INTERNAL_1801243e_4_k_cu_main4cuda3std3__47nulloptE
	.align		8
        /*0068*/ 	.dword	_ZN30_INTERNAL_1801243e_4_k_cu_main4cuda3std3__48unexpectE
	.align		8
        /*0070*/ 	.dword	_ZN30_INTERNAL_1801243e_4_k_cu_main4cuda3std6ranges3__45__cpo4swapE
	.align		8
        /*0078*/ 	.dword	_ZN30_INTERNAL_1801243e_4_k_cu_main4cuda3std6ranges3__45__cpo9iter_moveE
	.align		8
        /*0080*/ 	.dword	_ZN30_INTERNAL_1801243e_4_k_cu_main4cuda3std6ranges3__45__cpo5beginE
	.align		8
        /*0088*/ 	.dword	_ZN30_INTERNAL_1801243e_4_k_cu_main4cuda3std6ranges3__45__cpo3endE
	.align		8
        /*0090*/ 	.dword	_ZN30_INTERNAL_1801243e_4_k_cu_main4cuda3std6ranges3__45__cpo6cbeginE
	.align		8
        /*0098*/ 	.dword	_ZN30_INTERNAL_1801243e_4_k_cu_main4cuda3std6ranges3__45__cpo4cendE
	.align		8
        /*00a0*/ 	.dword	_ZN30_INTERNAL_1801243e_4_k_cu_main4cuda3std6ranges3__45__cpo7advanceE
	.align		8
        /*00a8*/ 	.dword	_ZN30_INTERNAL_1801243e_4_k_cu_main4cuda3std6ranges3__45__cpo9iter_swapE
	.align		8
        /*00b0*/ 	.dword	_ZN30_INTERNAL_1801243e_4_k_cu_main4cuda3std6ranges3__45__cpo4nextE
	.align		8
        /*00b8*/ 	.dword	_ZN30_INTERNAL_1801243e_4_k_cu_main4cuda3std6ranges3__45__cpo4prevE
	.align		8
        /*00c0*/ 	.dword	_ZN30_INTERNAL_1801243e_4_k_cu_main4cuda3std6ranges3__45__cpo4dataE
	.align		8
        /*00c8*/ 	.dword	_ZN30_INTERNAL_1801243e_4_k_cu_main4cuda3std6ranges3__45__cpo5cdataE
	.align		8
        /*00d0*/ 	.dword	_ZN30_INTERNAL_1801243e_4_k_cu_main4cuda3std6ranges3__45__cpo4sizeE
	.align		8
        /*00d8*/ 	.dword	_ZN30_INTERNAL_1801243e_4_k_cu_main4cuda3std6ranges3__45__cpo5ssizeE
	.align		8
        /*00e0*/ 	.dword	_ZN30_INTERNAL_1801243e_4_k_cu_main4cuda3std6ranges3__45__cpo8distanceE
	.align		8
        /*00e8*/ 	.dword	_ZN30_INTERNAL_1801243e_4_k_cu_main6thrust24THRUST_300001_SM_1000_NS8cuda_cub3parE
	.align		8
        /*00f0*/ 	.dword	_ZN30_INTERNAL_1801243e_4_k_cu_main6thrust24THRUST_300001_SM_1000_NS8cuda_cub10par_nosyncE
	.align		8
        /*00f8*/ 	.dword	_ZN30_INTERNAL_1801243e_4_k_cu_main6thrust24THRUST_300001_SM_1000_NS6system6detail10sequential3seqE
	.align		8
        /*0100*/ 	.dword	_ZN30_INTERNAL_1801243e_4_k_cu_main6thrust24THRUST_300001_SM_1000_NS12placeholders2_1E
	.align		8
        /*0108*/ 	.dword	_ZN30_INTERNAL_1801243e_4_k_cu_main6thrust24THRUST_300001_SM_1000_NS12placeholders2_2E
	.align		8
        /*0110*/ 	.dword	_ZN30_INTERNAL_1801243e_4_k_cu_main6thrust24THRUST_300001_SM_1000_NS12placeholders2_3E
	.align		8
        /*0118*/ 	.dword	_ZN30_INTERNAL_1801243e_4_k_cu_main6thrust24THRUST_300001_SM_1000_NS12placeholders2_4E
	.align		8
        /*0120*/ 	.dword	_ZN30_INTERNAL_1801243e_4_k_cu_main6thrust24THRUST_300001_SM_1000_NS12placeholders2_5E
	.align		8
        /*0128*/ 	.dword	_ZN30_INTERNAL_1801243e_4_k_cu_main6thrust24THRUST_300001_SM_1000_NS12placeholders2_6E
	.align		8
        /*0130*/ 	.dword	_ZN30_INTERNAL_1801243e_4_k_cu_main6thrust24THRUST_300001_SM_1000_NS12placeholders2_7E
	.align		8
        /*0138*/ 	.dword	_ZN30_INTERNAL_1801243e_4_k_cu_main6thrust24THRUST_300001_SM_1000_NS12placeholders2_8E
	.align		8
        /*0140*/ 	.dword	_ZN30_INTERNAL_1801243e_4_k_cu_main6thrust24THRUST_300001_SM_1000_NS12placeholders2_9E
	.align		8
        /*0148*/ 	.dword	_ZN30_INTERNAL_1801243e_4_k_cu_main6thrust24THRUST_300001_SM_1000_NS12placeholders3_10E
	.align		8
        /*0150*/ 	.dword	_ZN30_INTERNAL_1801243e_4_k_cu_main6thrust24THRUST_300001_SM_1000_NS3seqE


//--------------------- .text._ZN3cub18CUB_300001_SM_10006detail9transform16transform_kernelINS2_10policy_hubILb1EN4cuda3std3__45tupleIJN6thrust24THRUST_300001_SM_1000_NS31transform_input_output_iteratorI20ValueToScaledInteger20ScaledIntegerToValueNSA_6detail15normal_iteratorINSA_10device_ptrIiEEEEEESJ_EEEE10policy1000ElNS7_4plusI13ScaledIntegerEESJ_JSJ_SJ_EEEvT0_iT1_T2_DpNS2_10kernel_argIT3_EE --------------------------
	.section	.text._ZN3cub18CUB_300001_SM_10006detail9transform16transform_kernelINS2_10policy_hubILb1EN4cuda3std3__45tupleIJN6thrust24THRUST_300001_SM_1000_NS31transform_input_output_iteratorI20ValueToScaledInteger20ScaledIntegerToValueNSA_6detail15normal_iteratorINSA_10device_ptrIiEEEEEESJ_EEEE10policy1000ElNS7_4plusI13ScaledIntegerEESJ_JSJ_SJ_EEEvT0_iT1_T2_DpNS2_10kernel_argIT3_EE,"ax",@progbits
	.align	128
        .global         _ZN3cub18CUB_300001_SM_10006detail9transform16transform_kernelINS2_10policy_hubILb1EN4cuda3std3__45tupleIJN6thrust24THRUST_300001_SM_1000_NS31transform_input_output_iteratorI20ValueToScaledInteger20ScaledIntegerToValueNSA_6detail15normal_iteratorINSA_10device_ptrIiEEEEEESJ_EEEE10policy1000ElNS7_4plusI13ScaledIntegerEESJ_JSJ_SJ_EEEvT0_iT1_T2_DpNS2_10kernel_argIT3_EE
        .type           _ZN3cub18CUB_300001_SM_10006detail9transform16transform_kernelINS2_10policy_hubILb1EN4cuda3std3__45tupleIJN6thrust24THRUST_300001_SM_1000_NS31transform_input_output_iteratorI20ValueToScaledInteger20ScaledIntegerToValueNSA_6detail15normal_iteratorINSA_10device_ptrIiEEEEEESJ_EEEE10policy1000ElNS7_4plusI13ScaledIntegerEESJ_JSJ_SJ_EEEvT0_iT1_T2_DpNS2_10kernel_argIT3_EE,@function
        .size           _ZN3cub18CUB_300001_SM_10006detail9transform16transform_kernelINS2_10policy_hubILb1EN4cuda3std3__45tupleIJN6thrust24THRUST_300001_SM_1000_NS31transform_input_output_iteratorI20ValueToScaledInteger20ScaledIntegerToValueNSA_6detail15normal_iteratorINSA_10device_ptrIiEEEEEESJ_EEEE10policy1000ElNS7_4plusI13ScaledIntegerEESJ_JSJ_SJ_EEEvT0_iT1_T2_DpNS2_10kernel_argIT3_EE,(.L_x_69 - _ZN3cub18CUB_300001_SM_10006detail9transform16transform_kernelINS2_10policy_hubILb1EN4cuda3std3__45tupleIJN6thrust24THRUST_300001_SM_1000_NS31transform_input_output_iteratorI20ValueToScaledInteger20ScaledIntegerToValueNSA_6detail15normal_iteratorINSA_10device_ptrIiEEEEEESJ_EEEE10policy1000ElNS7_4plusI13ScaledIntegerEESJ_JSJ_SJ_EEEvT0_iT1_T2_DpNS2_10kernel_argIT3_EE)
        .other          _ZN3cub18CUB_300001_SM_10006detail9transform16transform_kernelINS2_10policy_hubILb1EN4cuda3std3__45tupleIJN6thrust24THRUST_300001_SM_1000_NS31transform_input_output_iteratorI20ValueToScaledInteger20ScaledIntegerToValueNSA_6detail15normal_iteratorINSA_10device_ptrIiEEEEEESJ_EEEE10policy1000ElNS7_4plusI13ScaledIntegerEESJ_JSJ_SJ_EEEvT0_iT1_T2_DpNS2_10kernel_argIT3_EE,@"STO_CUDA_ENTRY STV_DEFAULT"
_ZN3cub18CUB_300001_SM_10006detail9transform16transform_kernelINS2_10policy_hubILb1EN4cuda3std3__45tupleIJN6thrust24THRUST_300001_SM_1000_NS31transform_input_output_iteratorI20ValueToScaledInteger20ScaledIntegerToValueNSA_6detail15normal_iteratorINSA_10device_ptrIiEEEEEESJ_EEEE10policy1000ElNS7_4plusI13ScaledIntegerEESJ_JSJ_SJ_EEEvT0_iT1_T2_DpNS2_10kernel_argIT3_EE:
.text._ZN3cub18CUB_300001_SM_10006detail9transform16transform_kernelINS2_10policy_hubILb1EN4cuda3std3__45tupleIJN6thrust24THRUST_300001_SM_1000_NS31transform_input_output_iteratorI20ValueToScaledInteger20ScaledIntegerToValueNSA_6detail15normal_iteratorINSA_10device_ptrIiEEEEEESJ_EEEE10policy1000ElNS7_4plusI13ScaledIntegerEESJ_JSJ_SJ_EEEvT0_iT1_T2_DpNS2_10kernel_argIT3_EE:
[----:B------:R-:W-:Y:S08]  /*0000*/  LDC R1, c[0x0][0x37c] ;  /* 0x0000df00ff017b82 */ /* 0x000ff00000000800 */
[----:B------:R-:W0:Y:S01]  /*0010*/  LDC R8, c[0x0][0x388] ;  /* 0x0000e200ff087b82 */ /* 0x000e220000000800 */
[----:B------:R-:W1:Y:S01]  /*0020*/  LDCU.64 UR4, c[0x0][0x380] ;  /* 0x00007000ff0477ac */ /* 0x000e620008000a00 */
[----:B------:R-:W2:Y:S06]  /*0030*/  LDCU.64 UR10, c[0x0][0x3a0] ;  /* 0x00007400ff0a77ac */ /* 0x000eac0008000a00 */
[----:B------:R-:W3:Y:S01]  /*0040*/  S2UR UR6, SR_CTAID.X ;  /* 0x00000000000679c3 */ /* 0x000ee20000002500 */
[----:B------:R-:W4:Y:S01]  /*0050*/  LDCU.64 UR12, c[0x0][0x3b0] ;  /* 0x00007600ff0c77ac */ /* 0x000f220008000a00 */
[----:B------:R-:W5:Y:S01]  /*0060*/  LDCU.64 UR14, c[0x0][0x390] ;  /* 0x00007200ff0e77ac */ /* 0x000f620008000a00 */
[----:B------:R-:W0:Y:S02]  /*0070*/  LDCU.64 UR8, c[0x0][0x358] ;  /* 0x00006b00ff0877ac */ /* 0x000e240008000a00 */
[----:B0-----:R-:W-:-:S05]  /*0080*/  IMAD.SHL.U32 R5, R8, 0x80, RZ ;  /* 0x0000008008057824 */ /* 0x001fca00078e00ff */
[----:B------:R-:W-:Y:S01]  /*0090*/  SHF.R.S32.HI R0, RZ, 0x1f, R5 ;  /* 0x0000001fff007819 */ /* 0x000fe20000011405 */
[----:B---3--:R-:W-:-:S04]  /*00a0*/  IMAD.WIDE.U32 R2, R5, UR6, RZ ;  /* 0x0000000605027c25 */ /* 0x008fc8000f8e00ff */
[----:B------:R-:W-:Y:S01]  /*00b0*/  IMAD R9, R0, UR6, RZ ;  /* 0x0000000600097c24 */ /* 0x000fe2000f8e02ff */
[C---:B-1----:R-:W-:Y:S01]  /*00c0*/  IADD3 R4, P0, PT, -R2.reuse, UR4, RZ ;  /* 0x0000000402047c10 */ /* 0x042fe2000ff1e1ff */
[----:B------:R-:W-:Y:S02]  /*00d0*/  IMAD.SHL.U32 R10, R2, 0x4, RZ ;  /* 0x00000004020a7824 */ /* 0x000fe400078e00ff */
[----:B------:R-:W-:-:S03]  /*00e0*/  IMAD.IADD R9, R3, 0x1, R9 ;  /* 0x0000000103097824 */ /* 0x000fc600078e0209 */
[----:B--2---:R-:W-:Y:S02]  /*00f0*/  IADD3 R6, P1, PT, R10, UR10, RZ ;  /* 0x0000000a0a067c10 */ /* 0x004fe4000ff3e0ff */
[----:B------:R-:W-:Y:S02]  /*0100*/  IADD3.X R3, PT, PT, ~R9, UR5, RZ, P0, !PT ;  /* 0x0000000509037c10 */ /* 0x000fe400087fe5ff */
[----:B------:R-:W-:Y:S02]  /*0110*/  ISETP.LT.U32.AND P0, PT, R4, R5, PT ;  /* 0x000000050400720c */ /* 0x000fe40003f01070 */
[----:B------:R-:W-:Y:S02]  /*0120*/  SHF.L.U64.HI R9, R2, 0x2, R9 ;  /* 0x0000000202097819 */ /* 0x000fe40000010209 */
[----:B------:R-:W-:Y:S02]  /*0130*/  ISETP.LT.AND.EX P0, PT, R3, R0, PT, P0 ;  /* 0x000000000300720c */ /* 0x000fe40003f01300 */
[----:B-----5:R-:W-:-:S02]  /*0140*/  IADD3 R2, P3, PT, R10, UR14, RZ ;  /* 0x0000000e0a027c10 */ /* 0x020fc4000ff7e0ff */
[----:B------:R-:W-:Y:S02]  /*0150*/  SEL R0, R4, R5, P0 ;  /* 0x0000000504007207 */ /* 0x000fe40000000000 */
[----:B----4-:R-:W-:Y:S02]  /*0160*/  IADD3 R4, P2, PT, R10, UR12, RZ ;  /* 0x0000000c0a047c10 */ /* 0x010fe4000ff5e0ff */
[----:B------:R-:W-:Y:S02]  /*0170*/  ISETP.NE.AND P0, PT, R5, R0, PT ;  /* 0x000000000500720c */ /* 0x000fe40003f05270 */
[C---:B------:R-:W-:Y:S02]  /*0180*/  IADD3.X R7, PT, PT, R9.reuse, UR11, RZ, P1, !PT ;  /* 0x0000000b09077c10 */ /* 0x040fe40008ffe4ff */
[C---:B------:R-:W-:Y:S02]  /*0190*/  IADD3.X R5, PT, PT, R9.reuse, UR13, RZ, P2, !PT ;  /* 0x0000000d09057c10 */ /* 0x040fe400097fe4ff */
[----:B------:R-:W-:-:S07]  /*01a0*/  IADD3.X R3, PT, PT, R9, UR15, RZ, P3, !PT ;  /* 0x0000000f09037c10 */ /* 0x000fce0009ffe4ff */
[----:B------:R-:W-:Y:S05]  /*01b0*/  @!P0 BRA `(.L_x_0) ;  /* 0x0000001400388947 */ /* 0x000fea0003800000 */
[----:B------:R-:W-:-:S13]  /*01c0*/  ISETP.GE.AND P0, PT, R8, 0x1, PT ;  /* 0x000000010800780c */ /* 0x000fda0003f06270 */
[----:B------:R-:W-:Y:S05]  /*01d0*/  @!P0 EXIT ;  /* 0x000000000000894d */ /* 0x000fea0003800000 */
[----:B------:R-:W0:Y:S01]  /*01e0*/  LDCU UR4, c[0x0][0x3b8] ;  /* 0x00007700ff0477ac */ /* 0x000e220008000800 */
[----:B------:R-:W1:Y:S01]  /*01f0*/  S2R R9, SR_TID.X ;  /* 0x0000000000097919 */ /* 0x000e620000002100 */
[----:B------:R-:W0:Y:S02]  /*0200*/  LDCU UR6, c[0x0][0x3a8] ;  /* 0x00007500ff0677ac */ /* 0x000e240008000800 */
[----:B0-----:R-:W-:-:S09]  /*0210*/  UISETP.GE.AND UP0, UPT, UR4, UR6, UPT ;  /* 0x000000060400728c */ /* 0x001fd2000bf06270 */
[----:B------:R-:W-:Y:S05]  /*0220*/  BRA.U UP0, `(.L_x_1) ;  /* 0x0000000500747547 */ /* 0x000fea000b800000 */
[C---:B------:R-:W-:Y:S01]  /*0230*/  ISETP.GE.U32.AND P0, PT, R8.reuse, 0x4, PT ;  /* 0x000000040800780c */ /* 0x040fe20003f06070 */
[----:B------:R-:W-:Y:S01]  /*0240*/  UIADD3 UR5, UPT, UPT, -UR4, UR6, URZ ;  /* 0x0000000604057290 */ /* 0x000fe2000fffe1ff */
[----:B------:R-:W-:Y:S01]  /*0250*/  LOP3.LUT R10, R8, 0x3, RZ, 0xc0, !PT ;  /* 0x00000003080a7812 */ /* 0x000fe200078ec0ff */
[----:B------:R-:W-:-:S10]  /*0260*/  IMAD.MOV.U32 R12, RZ, RZ, RZ ;  /* 0x000000ffff0c7224 */ /* 0x000fd400078e00ff */
[----:B------:R-:W-:Y:S05]  /*0270*/  @!P0 BRA `(.L_x_2) ;  /* 0x0000000000fc8947 */ /* 0x000fea0003800000 */
[----:B------:R-:W0:Y:S01]  /*0280*/  LDCU UR6, c[0x0][0x39c] ;  /* 0x00007380ff0677ac */ /* 0x000e220008000800 */
[----:B------:R-:W-:Y:S01]  /*0290*/  LOP3.LUT R12, R8, 0x7ffffffc, RZ, 0xc0, !PT ;  /* 0x7ffffffc080c7812 */ /* 0x000fe200078ec0ff */
[----:B------:R-:W-:Y:S01]  /*02a0*/  IMAD.MOV.U32 R8, RZ, RZ, RZ ;  /* 0x000000ffff087224 */ /* 0x000fe200078e00ff */
[----:B0-----:R-:W-:-:S04]  /*02b0*/  UIADD3 UR4, UPT, UPT, -UR4, UR6, URZ ;  /* 0x0000000604047290 */ /* 0x001fc8000fffe1ff */
[----:B------:R-:W-:-:S12]  /*02c0*/  UIADD3 UR6, UPT, UPT, -UR4, URZ, URZ ;  /* 0x000000ff04067290 */ /* 0x000fd8000fffe1ff */
.L_x_5:
[----:B-1----:R-:W-:-:S05]  /*02d0*/  IMAD R11, R8, 0x80, R9 ;  /* 0x00000080080b7824 */ /* 0x002fca00078e0209 */
[----:B------:R-:W-:-:S13]  /*02e0*/  ISETP.GE.AND P1, PT, R11, R0, PT ;  /* 0x000000000b00720c */ /* 0x000fda0003f26270 */
[----:B0-----:R-:W-:-:S04]  /*02f0*/  @!P1 IMAD.WIDE R16, R11, 0x4, R6 ;  /* 0x000000040b109825 */ /* 0x001fc800078e0206 */
[C---:B------:R-:W-:Y:S02]  /*0300*/  @!P1 IMAD.WIDE R18, R11.reuse, 0x4, R4 ;  /* 0x000000040b129825 */ /* 0x040fe400078e0204 */
[----:B------:R-:W2:Y:S04]  /*0310*/  @!P1 LDG.E R16, desc[UR8][R16.64] ;  /* 0x0000000810109981 */ /* 0x000ea8000c1e1900 */
[----:B------:R-:W3:Y:S01]  /*0320*/  @!P1 LDG.E R19, desc[UR8][R18.64] ;  /* 0x0000000812139981 */ /* 0x000ee2000c1e1900 */
[----:B------:R-:W-:Y:S01]  /*0330*/  VIADD R13, R11, 0x80 ;  /* 0x000000800b0d7836 */ /* 0x000fe20000000000 */
[----:B------:R-:W-:-:S04]  /*0340*/  ISETP.LE.AND P2, PT, RZ, UR4, !P1 ;  /* 0x00000004ff007c0c */ /* 0x000fc8000cf43270 */
[----:B------:R-:W-:-:S13]  /*0350*/  ISETP.GE.AND P0, PT, R13, R0, PT ;  /* 0x000000000d00720c */ /* 0x000fda0003f06270 */
[----:B------:R-:W-:Y:S01]  /*0360*/  @!P0 IMAD.WIDE R22, R13, 0x4, R6 ;  /* 0x000000040d168825 */ /* 0x000fe200078e0206 */
[----:B--2---:R-:W-:-:S03]  /*0370*/  @!P1 SHF.L.U32 R14, R16, UR5, RZ ;  /* 0x00000005100e9c19 */ /* 0x004fc600080006ff */
[----:B------:R-:W-:-:S04]  /*0380*/  @!P0 IMAD.WIDE R16, R13, 0x4, R4 ;  /* 0x000000040d108825 */ /* 0x000fc800078e0204 */
[----:B---3--:R-:W-:Y:S02]  /*0390*/  @!P1 IMAD.IADD R20, R14, 0x1, R19 ;  /* 0x000000010e149824 */ /* 0x008fe400078e0213 */
[----:B------:R-:W-:-:S03]  /*03a0*/  @!P1 IMAD.WIDE R14, R11, 0x4, R2 ;  /* 0x000000040b0e9825 */ /* 0x000fc600078e0202 */
[----:B------:R-:W-:Y:S02]  /*03b0*/  @!P1 SHF.L.U32 R25, R20, UR6, RZ ;  /* 0x0000000614199c19 */ /* 0x000fe400080006ff */
[----:B------:R-:W-:-:S05]  /*03c0*/  @P2 SHF.R.S32.HI R25, RZ, UR4, R20 ;  /* 0x00000004ff192c19 */ /* 0x000fca0008011414 */
[----:B------:R0:W-:Y:S04]  /*03d0*/  @!P1 STG.E desc[UR8][R14.64], R25 ;  /* 0x000000190e009986 */ /* 0x0001e8000c101908 */
[----:B------:R-:W2:Y:S04]  /*03e0*/  @!P0 LDG.E R22, desc[UR8][R22.64] ;  /* 0x0000000816168981 */ /* 0x000ea8000c1e1900 */
[----:B------:R-:W3:Y:S01]  /*03f0*/  @!P0 LDG.E R17, desc[UR8][R16.64] ;  /* 0x0000000810118981 */ /* 0x000ee2000c1e1900 */
[----:B------:R-:W-:Y:S01]  /*0400*/  VIADD R21, R11, 0x100 ;  /* 0x000001000b157836 */ /* 0x000fe20000000000 */
[----:B------:R-:W-:-:S04]  /*0410*/  ISETP.LE.AND P2, PT, RZ, UR4, !P0 ;  /* 0x00000004ff007c0c */ /* 0x000fc8000c743270 */
[----:B------:R-:W-:-:S13]  /*0420*/  ISETP.GE.AND P1, PT, R21, R0, PT ;  /* 0x000000001500720c */ /* 0x000fda0003f26270 */
[----:B0-----:R-:W-:-:S04]  /*0430*/  @!P1 IMAD.WIDE R24, R21, 0x4, R6 ;  /* 0x0000000415189825 */ /* 0x001fc800078e0206 */
[----:B------:R-:W-:Y:S01]  /*0440*/  @!P1 IMAD.WIDE R14, R21, 0x4, R4 ;  /* 0x00000004150e9825 */ /* 0x000fe200078e0204 */
[----:B--2---:R-:W-:-:S05]  /*0450*/  @!P0 SHF.L.U32 R18, R22, UR5, RZ ;  /* 0x0000000516128c19 */ /* 0x004fca00080006ff */
[----:B---3--:R-:W-:Y:S02]  /*0460*/  @!P0 IMAD.IADD R20, R18, 0x1, R17 ;  /* 0x0000000112148824 */ /* 0x008fe400078e0211 */
[----:B------:R-:W-:-:S03]  /*0470*/  @!P0 IMAD.WIDE R18, R13, 0x4, R2 ;  /* 0x000000040d128825 */ /* 0x000fc600078e0202 */
[----:B------:R-:W-:Y:S02]  /*0480*/  @!P0 SHF.L.U32 R27, R20, UR6, RZ ;  /* 0x00000006141b8c19 */ /* 0x000fe400080006ff */
[----:B------:R-:W-:-:S05]  /*0490*/  @P2 SHF.R.S32.HI R27, RZ, UR4, R20 ;  /* 0x00000004ff1b2c19 */ /* 0x000fca0008011414 */
[----:B------:R0:W-:Y:S04]  /*04a0*/  @!P0 STG.E desc[UR8][R18.64], R27 ;  /* 0x0000001b12008986 */ /* 0x0001e8000c101908 */
[----:B------:R-:W2:Y:S04]  /*04b0*/  @!P1 LDG.E R24, desc[UR8][R24.64] ;  /* 0x0000000818189981 */ /* 0x000ea8000c1e1900 */
[----:B------:R-:W3:Y:S01]  /*04c0*/  @!P1 LDG.E R14, desc[UR8][R14.64] ;  /* 0x000000080e0e9981 */ /* 0x000ee2000c1e1900 */
[----:B------:R-:W-:Y:S01]  /*04d0*/  ISETP.LE.AND P0, PT, RZ, UR4, !P1 ;  /* 0x00000004ff007c0c */ /* 0x000fe2000cf03270 */
[----:B------:R-:W-:Y:S01]  /*04e0*/  @!P1 IMAD.WIDE R16, R21, 0x4, R2 ;  /* 0x0000000415109825 */ /* 0x000fe200078e0202 */
[----:B------:R-:W-:Y:S03]  /*04f0*/  BSSY.RECONVERGENT B0, `(.L_x_3) ;  /* 0x0000016000007945 */ /* 0x000fe60003800200 */
[----:B------:R-:W-:-:S02]  /*0500*/  VIADD R21, R11, 0x180 ;  /* 0x000001800b157836 */ /* 0x000fc40000000000 */
[----:B------:R-:W-:Y:S01]  /*0510*/  VIADD R8, R8, 0x4 ;  /* 0x0000000408087836 */ /* 0x000fe20000000000 */
[----:B--2---:R-:W-:-:S05]  /*0520*/  @!P1 SHF.L.U32 R13, R24, UR5, RZ ;  /* 0x00000005180d9c19 */ /* 0x004fca00080006ff */
[----:B---3--:R-:W-:-:S05]  /*0530*/  @!P1 IMAD.IADD R13, R13, 0x1, R14 ;  /* 0x000000010d0d9824 */ /* 0x008fca00078e020e */
[----:B------:R-:W-:Y:S02]  /*0540*/  @!P1 SHF.L.U32 R23, R13, UR6, RZ ;  /* 0x000000060d179c19 */ /* 0x000fe400080006ff */
[----:B------:R-:W-:Y:S02]  /*0550*/  @P0 SHF.R.S32.HI R23, RZ, UR4, R13 ;  /* 0x00000004ff170c19 */ /* 0x000fe4000801140d */
[----:B------:R-:W-:-:S03]  /*0560*/  ISETP.GE.AND P0, PT, R21, R0, PT ;  /* 0x000000001500720c */ /* 0x000fc60003f06270 */
[----:B------:R0:W-:Y:S01]  /*0570*/  @!P1 STG.E desc[UR8][R16.64], R23 ;  /* 0x0000001710009986 */ /* 0x0001e2000c101908 */
[----:B------:R-:W-:-:S09]  /*0580*/  ISETP.NE.AND P1, PT, R8, R12, PT ;  /* 0x0000000c0800720c */ /* 0x000fd20003f25270 */
[----:B------:R-:W-:Y:S05]  /*0590*/  @P0 BRA `(.L_x_4) ;  /* 0x00000000002c0947 */ /* 0x000fea0003800000 */
[----:B------:R-:W-:-:S04]  /*05a0*/  IMAD.WIDE R14, R21, 0x4, R6 ;  /* 0x00000004150e7825 */ /* 0x000fc800078e0206 */
[C---:B0-----:R-:W-:Y:S02]  /*05b0*/  IMAD.WIDE R16, R21.reuse, 0x4, R4 ;  /* 0x0000000415107825 */ /* 0x041fe400078e0204 */
[----:B------:R-:W2:Y:S04]  /*05c0*/  LDG.E R14, desc[UR8][R14.64] ;  /* 0x000000080e0e7981 */ /* 0x000ea8000c1e1900 */
[----:B------:R-:W3:Y:S01]  /*05d0*/  LDG.E R16, desc[UR8][R16.64] ;  /* 0x0000000810107981 */ /* 0x000ee2000c1e1900 */
[----:B------:R-:W-:Y:S01]  /*05e0*/  ISETP.LE.AND P0, PT, RZ, UR4, PT ;  /* 0x00000004ff007c0c */ /* 0x000fe2000bf03270 */
[----:B------:R-:W-:Y:S01]  /*05f0*/  IMAD.WIDE R18, R21, 0x4, R2 ;  /* 0x0000000415127825 */ /* 0x000fe200078e0202 */
[----:B--2---:R-:W-:-:S05]  /*0600*/  SHF.L.U32 R11, R14, UR5, RZ ;  /* 0x000000050e0b7c19 */ /* 0x004fca00080006ff */
[----:B---3--:R-:W-:-:S05]  /*0610*/  IMAD.IADD R11, R11, 0x1, R16 ;  /* 0x000000010b0b7824 */ /* 0x008fca00078e0210 */
[----:B------:R-:W-:Y:S02]  /*0620*/  SHF.L.U32 R13, R11, UR6, RZ ;  /* 0x000000060b0d7c19 */ /* 0x000fe400080006ff */
[----:B------:R-:W-:-:S05]  /*0630*/  @P0 SHF.R.S32.HI R13, RZ, UR4, R11 ;  /* 0x00000004ff0d0c19 */ /* 0x000fca000801140b */
[----:B------:R1:W-:Y:S02]  /*0640*/  STG.E desc[UR8][R18.64], R13 ;  /* 0x0000000d12007986 */ /* 0x0003e4000c101908 */
.L_x_4:
[----:B------:R-:W-:Y:S05]  /*0650*/  BSYNC.RECONVERGENT B0 ;  /* 0x0000000000007941 */ /* 0x000fea0003800200 */
.L_x_3:
[----:B------:R-:W-:Y:S05]  /*0660*/  @P1 BRA `(.L_x_5) ;  /* 0xfffffffc00181947 */ /* 0x000fea000383ffff */
.L_x_2:
[----:B------:R-:W-:-:S13]  /*0670*/  ISETP.NE.AND P0, PT, R10, RZ, PT ;  /* 0x000000ff0a00720c */ /* 0x000fda0003f05270 */
[----:B------:R-:W-:Y:S05]  /*0680*/  @!P0 EXIT ;  /* 0x000000000000894d */ /* 0x000fea0003800000 */
[----:B------:R-:W2:Y:S01]  /*0690*/  LDCU UR4, c[0x0][0x3b8] ;  /* 0x00007700ff0477ac */ /* 0x000ea20008000800 */
[----:B-1----:R-:W-:Y:S02]  /*06a0*/  IMAD R15, R12, 0x80, R9 ;  /* 0x000000800c0f7824 */ /* 0x002fe400078e0209 */
[----:B------:R-:W-:Y:S01]  /*06b0*/  IMAD.MOV R14, RZ, RZ, -R10 ;  /* 0x000000ffff0e7224 */ /* 0x000fe200078e0a0a */
[----:B------:R-:W2:Y:S02]  /*06c0*/  LDCU UR6, c[0x0][0x39c] ;  /* 0x00007380ff0677ac */ /* 0x000ea40008000800 */
[----:B--2---:R-:W-:-:S04]  /*06d0*/  UIADD3 UR4, UPT, UPT, -UR4, UR6, URZ ;  /* 0x0000000604047290 */ /* 0x004fc8000fffe1ff */
[----:B------:R-:W-:-:S12]  /*06e0*/  UIADD3 UR6, UPT, UPT, -UR4, URZ, URZ ;  /* 0x000000ff04067290 */ /* 0x000fd8000fffe1ff */
.L_x_6:
[----:B------:R-:W-:-:S13]  /*06f0*/  ISETP.GE.AND P0, PT, R15, R0, PT ;  /* 0x000000000f00720c */ /* 0x000fda0003f06270 */
[----:B------:R-:W-:-:S04]  /*0700*/  @!P0 IMAD.WIDE R8, R15, 0x4, R6 ;  /* 0x000000040f088825 */ /* 0x000fc800078e0206 */
[----:B------:R-:W-:Y:S02]  /*0710*/  @!P0 IMAD.WIDE R10, R15, 0x4, R4 ;  /* 0x000000040f0a8825 */ /* 0x000fe400078e0204 */
[----:B------:R-:W2:Y:S04]  /*0720*/  @!P0 LDG.E R8, desc[UR8][R8.64] ;  /* 0x0000000808088981 */ /* 0x000ea8000c1e1900 */
[----:B------:R-:W0:Y:S01]  /*0730*/  @!P0 LDG.E R11, desc[UR8][R10.64] ;  /* 0x000000080a0b8981 */ /* 0x000e22000c1e1900 */
[----:B------:R-:W-:Y:S01]  /*0740*/  ISETP.LE.AND P1, PT, RZ, UR4, !P0 ;  /* 0x00000004ff007c0c */ /* 0x000fe2000c723270 */
[----:B------:R-:W-:Y:S01]  /*0750*/  VIADD R14, R14, 0x1 ;  /* 0x000000010e0e7836 */ /* 0x000fe20000000000 */
[----:B--2---:R-:W-:-:S05]  /*0760*/  @!P0 SHF.L.U32 R12, R8, UR5, RZ ;  /* 0x00000005080c8c19 */ /* 0x004fca00080006ff */
[----:B0-----:R-:W-:Y:S02]  /*0770*/  @!P0 IMAD.IADD R16, R12, 0x1, R11 ;  /* 0x000000010c108824 */ /* 0x001fe400078e020b */
[----:B------:R-:W-:-:S03]  /*0780*/  @!P0 IMAD.WIDE R12, R15, 0x4, R2 ;  /* 0x000000040f0c8825 */ /* 0x000fc600078e0202 */
[----:B------:R-:W-:Y:S02]  /*0790*/  @!P0 SHF.L.U32 R17, R16, UR6, RZ ;  /* 0x0000000610118c19 */ /* 0x000fe400080006ff */
[----:B------:R-:W-:-:S05]  /*07a0*/  @P1 SHF.R.S32.HI R17, RZ, UR4, R16 ;  /* 0x00000004ff111c19 */ /* 0x000fca0008011410 */
[----:B------:R0:W-:Y:S01]  /*07b0*/  @!P0 STG.E desc[UR8][R12.64], R17 ;  /* 0x000000110c008986 */ /* 0x0001e2000c101908 */
[----:B------:R-:W-:-:S13]  /*07c0*/  ISETP.NE.AND P0, PT, R14, RZ, PT ;  /* 0x000000ff0e00720c */ /* 0x000fda0003f05270 */
[----:B0-----:R-:W-:Y:S05]  /*07d0*/  @!P0 EXIT ;  /* 0x000000000000894d */ /* 0x001fea0003800000 */
[----:B------:R-:W-:Y:S01]  /*07e0*/  VIADD R15, R15, 0x80 ;  /* 0x000000800f0f7836 */ /* 0x000fe20000000000 */
[----:B------:R-:W-:Y:S06]  /*07f0*/  BRA `(.L_x_6) ;  /* 0xfffffffc00bc7947 */ /* 0x000fec000383ffff */
.L_x_1:
[----:B------:R-:W-:-:S09]  /*0800*/  UISETP.GE.AND UP0, UPT, UR6, UR4, UPT ;  /* 0x000000040600728c */ /* 0x000fd2000bf06270 */
[----:B------:R-:W-:Y:S05]  /*0810*/  BRA.U UP0, `(.L_x_7) ;  /* 0x0000000500747547 */ /* 0x000fea000b800000 */
[C---:B------:R-:W-:Y:S01]  /*0820*/  ISETP.GE.U32.AND P0, PT, R8.reuse, 0x4, PT ;  /* 0x000000040800780c */ /* 0x040fe20003f06070 */
[----:B------:R-:W-:Y:S01]  /*0830*/  UIADD3 UR5, UPT, UPT, UR4, -UR6, URZ ;  /* 0x8000000604057290 */ /* 0x000fe2000fffe0ff */
        /* <DEDUP_REMOVED lines=8> */
.L_x_11:
        /* <DEDUP_REMOVED lines=45> */
[----:B0-----:R-:W-:-:S04]  /*0b90*/  IMAD.WIDE R16, R21, 0x4, R4 ;  /* 0x0000000415107825 */ /* 0x001fc800078e0204 */
[C---:B------:R-:W-:Y:S02]  /*0ba0*/  IMAD.WIDE R14, R21.reuse, 0x4, R6 ;  /* 0x00000004150e7825 */ /* 0x040fe400078e0206 */
        /* <DEDUP_REMOVED lines=9> */
.L_x_10:
[----:B------:R-:W-:Y:S05]  /*0c40*/  BSYNC.RECONVERGENT B0 ;  /* 0x0000000000007941 */ /* 0x000fea0003800200 */
.L_x_9:
[----:B------:R-:W-:Y:S05]  /*0c50*/  @P1 BRA `(.L_x_11) ;  /* 0xfffffffc00181947 */ /* 0x000fea000383ffff */
.L_x_8:
        /* <DEDUP_REMOVED lines=8> */
.L_x_12:
        /* <DEDUP_REMOVED lines=17> */
.L_x_7:
[C---:B------:R-:W-:Y:S01]  /*0df0*/  ISETP.GE.U32.AND P0, PT, R8.reuse, 0x4, PT ;  /* 0x000000040800780c */ /* 0x040fe20003f06070 */
[----:B------:R-:W-:Y:S01]  /*0e00*/  IMAD.MOV.U32 R12, RZ, RZ, RZ ;  /* 0x000000ffff0c7224 */ /* 0x000fe200078e00ff */
[----:B------:R-:W-:-:S11]  /*0e10*/  LOP3.LUT R10, R8, 0x3, RZ, 0xc0, !PT ;  /* 0x00000003080a7812 */ /* 0x000fd600078ec0ff */
[----:B------:R-:W-:Y:S05]  /*0e20*/  @!P0 BRA `(.L_x_13) ;  /* 0x0000000400bc8947 */ /* 0x000fea0003800000 */
[----:B-1----:R-:W-:Y:S01]  /*0e30*/  ISETP.GE.AND P1, PT, R9, R0, PT ;  /* 0x000000000900720c */ /* 0x002fe20003f26270 */
[----:B------:R-:W0:-:S12]  /*0e40*/  LDCU UR4, c[0x0][0x39c] ;  /* 0x00007380ff0477ac */ /* 0x000e180008000800 */
[----:B------:R-:W-:-:S04]  /*0e50*/  @!P1 IMAD.WIDE R12, R9, 0x4, R6 ;  /* 0x00000004090c9825 */ /* 0x000fc800078e0206 */
[C---:B------:R-:W-:Y:S02]  /*0e60*/  @!P1 IMAD.WIDE R14, R9.reuse, 0x4, R4 ;  /* 0x00000004090e9825 */ /* 0x040fe400078e0204 */
[----:B------:R-:W2:Y:S04]  /*0e70*/  @!P1 LDG.E R12, desc[UR8][R12.64] ;  /* 0x000000080c0c9981 */ /* 0x000ea8000c1e1900 */
[----:B------:R-:W2:Y:S01]  /*0e80*/  @!P1 LDG.E R15, desc[UR8][R14.64] ;  /* 0x000000080e0f9981 */ /* 0x000ea2000c1e1900 */
[----:B0-----:R-:W-:Y:S01]  /*0e90*/  UIADD3 UR4, UPT, UPT, -UR6, UR4, URZ ;  /* 0x0000000406047290 */ /* 0x001fe2000fffe1ff */
[C---:B------:R-:W-:Y:S02]  /*0ea0*/  VIADD R19, R9.reuse, 0x80 ;  /* 0x0000008009137836 */ /* 0x040fe40000000000 */
[----:B------:R-:W-:Y:S01]  /*0eb0*/  @!P1 IMAD.WIDE R16, R9, 0x4, R2 ;  /* 0x0000000409109825 */ /* 0x000fe200078e0202 */
[----:B------:R-:W-:-:S02]  /*0ec0*/  UIADD3 UR5, UPT, UPT, -UR4, URZ, URZ ;  /* 0x000000ff04057290 */ /* 0x000fc4000fffe1ff */
[----:B------:R-:W-:Y:S02]  /*0ed0*/  ISETP.LE.AND P2, PT, RZ, UR4, !P1 ;  /* 0x00000004ff007c0c */ /* 0x000fe4000cf43270 */
[----:B------:R-:W-:Y:S01]  /*0ee0*/  ISETP.GE.AND P0, PT, R19, R0, PT ;  /* 0x000000001300720c */ /* 0x000fe20003f06270 */
[----:B--2---:R-:W-:-:S12]  /*0ef0*/  @!P1 IMAD.IADD R11, R12, 0x1, R15 ;  /* 0x000000010c0b9824 */ /* 0x004fd800078e020f */
[----:B------:R-:W-:Y:S01]  /*0f00*/  @!P0 IMAD.WIDE R12, R19, 0x4, R6 ;  /* 0x00000004130c8825 */ /* 0x000fe200078e0206 */
[----:B------:R-:W-:-:S03]  /*0f10*/  @!P1 SHF.L.U32 R23, R11, UR5, RZ ;  /* 0x000000050b179c19 */ /* 0x000fc600080006ff */
[----:B------:R-:W-:Y:S01]  /*0f20*/  @!P0 IMAD.WIDE R14, R19, 0x4, R4 ;  /* 0x00000004130e8825 */ /* 0x000fe200078e0204 */
[----:B------:R-:W-:-:S05]  /*0f30*/  @P2 SHF.R.S32.HI R23, RZ, UR4, R11 ;  /* 0x00000004ff172c19 */ /* 0x000fca000801140b */
[----:B------:R0:W-:Y:S04]  /*0f40*/  @!P1 STG.E desc[UR8][R16.64], R23 ;  /* 0x0000001710009986 */ /* 0x0001e8000c101908 */
[----:B------:R-:W2:Y:S04]  /*0f50*/  @!P0 LDG.E R12, desc[UR8][R12.64] ;  /* 0x000000080c0c8981 */ /* 0x000ea8000c1e1900 */
[----:B------:R-:W2:Y:S01]  /*0f60*/  @!P0 LDG.E R15, desc[UR8][R14.64] ;  /* 0x000000080e0f8981 */ /* 0x000ea2000c1e1900 */
[----:B------:R-:W-:Y:S01]  /*0f70*/  VIADD R27, R9, 0x100 ;  /* 0x00000100091b7836 */ /* 0x000fe20000000000 */
[----:B------:R-:W-:Y:S01]  /*0f80*/  ISETP.LE.AND P2, PT, RZ, UR4, !P0 ;  /* 0x00000004ff007c0c */ /* 0x000fe2000c743270 */
[----:B------:R-:W-:-:S03]  /*0f90*/  @!P0 IMAD.WIDE R18, R19, 0x4, R2 ;  /* 0x0000000413128825 */ /* 0x000fc600078e0202 */
[----:B------:R-:W-:-:S13]  /*0fa0*/  ISETP.GE.AND P1, PT, R27, R0, PT ;  /* 0x000000001b00720c */ /* 0x000fda0003f26270 */
[----:B------:R-:W-:-:S04]  /*0fb0*/  @!P1 IMAD.WIDE R20, R27, 0x4, R6 ;  /* 0x000000041b149825 */ /* 0x000fc800078e0206 */
[----:B0-----:R-:W-:-:S04]  /*0fc0*/  @!P1 IMAD.WIDE R16, R27, 0x4, R4 ;  /* 0x000000041b109825 */ /* 0x001fc800078e0204 */
[----:B--2---:R-:W-:-:S05]  /*0fd0*/  @!P0 IMAD.IADD R11, R12, 0x1, R15 ;  /* 0x000000010c0b8824 */ /* 0x004fca00078e020f */
[----:B------:R-:W-:Y:S02]  /*0fe0*/  @!P0 SHF.L.U32 R25, R11, UR5, RZ ;  /* 0x000000050b198c19 */ /* 0x000fe400080006ff */
[----:B------:R-:W-:-:S05]  /*0ff0*/  @P2 SHF.R.S32.HI R25, RZ, UR4, R11 ;  /* 0x00000004ff192c19 */ /* 0x000fca000801140b */
[----:B------:R0:W-:Y:S04]  /*1000*/  @!P0 STG.E desc[UR8][R18.64], R25 ;  /* 0x0000001912008986 */ /* 0x0001e8000c101908 */
[----:B------:R-:W2:Y:S04]  /*1010*/  @!P1 LDG.E R20, desc[UR8][R20.64] ;  /* 0x0000000814149981 */ /* 0x000ea8000c1e1900 */
[----:B------:R-:W2:Y:S01]  /*1020*/  @!P1 LDG.E R17, desc[UR8][R16.64] ;  /* 0x0000000810119981 */ /* 0x000ea2000c1e1900 */
[----:B------:R-:W-:Y:S01]  /*1030*/  ISETP.LE.AND P0, PT, RZ, UR4, !P1 ;  /* 0x00000004ff007c0c */ /* 0x000fe2000cf03270 */
[----:B------:R-:W-:Y:S01]  /*1040*/  @!P1 IMAD.WIDE R14, R27, 0x4, R2 ;  /* 0x000000041b0e9825 */ /* 0x000fe200078e0202 */
[----:B------:R-:W-:Y:S01]  /*1050*/  LOP3.LUT R12, R8, 0x7ffffffc, RZ, 0xc0, !PT ;  /* 0x7ffffffc080c7812 */ /* 0x000fe200078ec0ff */
[----:B------:R-:W-:Y:S02]  /*1060*/  BSSY.RECONVERGENT B0, `(.L_x_14) ;  /* 0x0000013000007945 */ /* 0x000fe40003800200 */
[----:B--2---:R-:W-:-:S05]  /*1070*/  @!P1 IMAD.IADD R11, R20, 0x1, R17 ;  /* 0x00000001140b9824 */ /* 0x004fca00078e0211 */
[----:B------:R-:W-:-:S03]  /*1080*/  @!P1 SHF.L.U32 R13, R11, UR5, RZ ;  /* 0x000000050b0d9c19 */ /* 0x000fc600080006ff */
[----:B------:R-:W-:Y:S01]  /*1090*/  @P0 SHF.R.S32.HI R13, RZ, UR4, R11 ;  /* 0x00000004ff0d0c19 */ /* 0x000fe2000801140b */
[----:B------:R-:W-:-:S04]  /*10a0*/  VIADD R11, R9, 0x180 ;  /* 0x00000180090b7836 */ /* 0x000fc80000000000 */
[----:B------:R0:W-:Y:S01]  /*10b0*/  @!P1 STG.E desc[UR8][R14.64], R13 ;  /* 0x0000000d0e009986 */ /* 0x0001e2000c101908 */
[----:B------:R-:W-:Y:S02]  /*10c0*/  ISETP.GE.AND P0, PT, R11, R0, PT ;  /* 0x000000000b00720c */ /* 0x000fe40003f06270 */
[----:B------:R-:W-:-:S11]  /*10d0*/  ISETP.NE.AND P1, PT, R12, 0x4, PT ;  /* 0x000000040c00780c */ /* 0x000fd60003f25270 */
[----:B0-----:R-:W-:Y:S05]  /*10e0*/  @P0 BRA `(.L_x_15) ;  /* 0x0000000000280947 */ /* 0x001fea0003800000 */
[----:B------:R-:W-:-:S04]  /*10f0*/  IMAD.WIDE R14, R11, 0x4, R6 ;  /* 0x000000040b0e7825 */ /* 0x000fc800078e0206 */
[C---:B------:R-:W-:Y:S02]  /*1100*/  IMAD.WIDE R16, R11.reuse, 0x4, R4 ;  /* 0x000000040b107825 */ /* 0x040fe400078e0204 */
[----:B------:R-:W2:Y:S04]  /*1110*/  LDG.E R14, desc[UR8][R14.64] ;  /* 0x000000080e0e7981 */ /* 0x000ea8000c1e1900 */
[----:B------:R-:W2:Y:S01]  /*1120*/  LDG.E R17, desc[UR8][R16.64] ;  /* 0x0000000810117981 */ /* 0x000ea2000c1e1900 */
[----:B------:R-:W-:Y:S01]  /*1130*/  ISETP.LE.AND P0, PT, RZ, UR4, PT ;  /* 0x00000004ff007c0c */ /* 0x000fe2000bf03270 */
[----:B------:R-:W-:-:S04]  /*1140*/  IMAD.WIDE R18, R11, 0x4, R2 ;  /* 0x000000040b127825 */ /* 0x000fc800078e0202 */
[----:B--2---:R-:W-:-:S05]  /*1150*/  IMAD.IADD R8, R14, 0x1, R17 ;  /* 0x000000010e087824 */ /* 0x004fca00078e0211 */
[----:B------:R-:W-:-:S03]  /*1160*/  SHF.L.U32 R13, R8, UR5, RZ ;  /* 0x00000005080d7c19 */ /* 0x000fc600080006ff */
[----:B------:R-:W-:-:S05]  /*1170*/  @P0 SHF.R.S32.HI R13, RZ, UR4, R8 ;  /* 0x00000004ff0d0c19 */ /* 0x000fca0008011408 */
[----:B------:R0:W-:Y:S02]  /*1180*/  STG.E desc[UR8][R18.64], R13 ;  /* 0x0000000d12007986 */ /* 0x0001e4000c101908 */
.L_x_15:
[----:B------:R-:W-:Y:S05]  /*1190*/  BSYNC.RECONVERGENT B0 ;  /* 0x0000000000007941 */ /* 0x000fea0003800200 */
.L_x_14:
[----:B------:R-:W-:Y:S05]  /*11a0*/  @!P1 BRA `(.L_x_13) ;  /* 0x0000000000dc9947 */ /* 0x000fea0003800000 */
[----:B------:R-:W-:-:S07]  /*11b0*/  IMAD.MOV.U32 R8, RZ, RZ, 0x4 ;  /* 0x00000004ff087424 */ /* 0x000fce00078e00ff */
.L_x_18:
[----:B------:R-:W-:-:S05]  /*11c0*/  IMAD R11, R8, 0x80, R9 ;  /* 0x00000080080b7824 */ /* 0x000fca00078e0209 */
[----:B------:R-:W-:-:S13]  /*11d0*/  ISETP.GE.AND P1, PT, R11, R0, PT ;  /* 0x000000000b00720c */ /* 0x000fda0003f26270 */
[----:B01----:R-:W-:-:S04]  /*11e0*/  @!P1 IMAD.WIDE R18, R11, 0x4, R6 ;  /* 0x000000040b129825 */ /* 0x003fc800078e0206 */
[C---:B------:R-:W-:Y:S02]  /*11f0*/  @!P1 IMAD.WIDE R20, R11.reuse, 0x4, R4 ;  /* 0x000000040b149825 */ /* 0x040fe400078e0204 */
[----:B------:R-:W2:Y:S04]  /*1200*/  @!P1 LDG.E R18, desc[UR8][R18.64] ;  /* 0x0000000812129981 */ /* 0x000ea8000c1e1900 */
[----:B------:R-:W2:Y:S01]  /*1210*/  @!P1 LDG.E R21, desc[UR8][R20.64] ;  /* 0x0000000814159981 */ /* 0x000ea2000c1e1900 */
[C---:B------:R-:W-:Y:S01]  /*1220*/  VIADD R29, R11.reuse, 0x80 ;  /* 0x000000800b1d7836 */ /* 0x040fe20000000000 */
[----:B------:R-:W-:Y:S01]  /*1230*/  ISETP.LE.AND P2, PT, RZ, UR4, !P1 ;  /* 0x00000004ff007c0c */ /* 0x000fe2000cf43270 */
[----:B------:R-:W-:-:S03]  /*1240*/  @!P1 IMAD.WIDE R14, R11, 0x4, R2 ;  /* 0x000000040b0e9825 */ /* 0x000fc600078e0202 */
[----:B------:R-:W-:-:S13]  /*1250*/  ISETP.GE.AND P0, PT, R29, R0, PT ;  /* 0x000000001d00720c */ /* 0x000fda0003f06270 */
[----:B------:R-:W-:-:S04]  /*1260*/  @!P0 IMAD.WIDE R22, R29, 0x4, R6 ;  /* 0x000000041d168825 */ /* 0x000fc800078e0206 */
[----:B------:R-:W-:-:S04]  /*1270*/  @!P0 IMAD.WIDE R16, R29, 0x4, R4 ;  /* 0x000000041d108825 */ /* 0x000fc800078e0204 */
[----:B--2---:R-:W-:-:S05]  /*1280*/  @!P1 IMAD.IADD R13, R18, 0x1, R21 ;  /* 0x00000001120d9824 */ /* 0x004fca00078e0215 */
[----:B------:R-:W-:Y:S02]  /*1290*/  @!P1 SHF.L.U32 R27, R13, UR5, RZ ;  /* 0x000000050d1b9c19 */ /* 0x000fe400080006ff */
        /* <DEDUP_REMOVED lines=17> */
[----:B------:R-:W-:Y:S01]  /*13b0*/  VIADD R27, R11, 0x180 ;  /* 0x000001800b1b7836 */ /* 0x000fe20000000000 */
[----:B------:R-:W-:Y:S01]  /*13c0*/  BSSY.RECONVERGENT B0, `(.L_x_16) ;  /* 0x0000014000007945 */ /* 0x000fe20003800200 */
[----:B------:R-:W-:-:S04]  /*13d0*/  @!P1 IMAD.WIDE R16, R24, 0x4, R2 ;  /* 0x0000000418109825 */ /* 0x000fc800078e0202 */
[----:B------:R-:W-:Y:S02]  /*13e0*/  VIADD R8, R8, 0x4 ;  /* 0x0000000408087836 */ /* 0x000fe40000000000 */
[----:B--2---:R-:W-:-:S05]  /*13f0*/  @!P1 IMAD.IADD R13, R20, 0x1, R15 ;  /* 0x00000001140d9824 */ /* 0x004fca00078e020f */
        /* <DEDUP_REMOVED lines=16> */
.L_x_17:
[----:B------:R-:W-:Y:S05]  /*1500*/  BSYNC.RECONVERGENT B0 ;  /* 0x0000000000007941 */ /* 0x000fea0003800200 */
.L_x_16:
[----:B------:R-:W-:Y:S05]  /*1510*/  @P1 BRA `(.L_x_18) ;  /* 0xfffffffc00281947 */ /* 0x000fea000383ffff */
.L_x_13:
        /* <DEDUP_REMOVED lines=8> */
.L_x_19:
[----:B------:R-:W-:-:S13]  /*15a0*/  ISETP.GE.AND P0, PT, R15, R0, PT ;  /* 0x000000000f00720c */ /* 0x000fda0003f06270 */
[----:B------:R-:W-:-:S04]  /*15b0*/  @!P0 IMAD.WIDE R8, R15, 0x4, R6 ;  /* 0x000000040f088825 */ /* 0x000fc800078e0206 */
[C---:B------:R-:W-:Y:S02]  /*15c0*/  @!P0 IMAD.WIDE R10, R15.reuse, 0x4, R4 ;  /* 0x000000040f0a8825 */ /* 0x040fe400078e0204 */
[----:B------:R-:W2:Y:S04]  /*15d0*/  @!P0 LDG.E R8, desc[UR8][R8.64] ;  /* 0x0000000808088981 */ /* 0x000ea8000c1e1900 */
[----:B------:R-:W2:Y:S01]  /*15e0*/  @!P0 LDG.E R11, desc[UR8][R10.64] ;  /* 0x000000080a0b8981 */ /* 0x000ea2000c1e1900 */
[----:B------:R-:W-:Y:S01]  /*15f0*/  ISETP.LE.AND P1, PT, RZ, UR4, !P0 ;  /* 0x00000004ff007c0c */ /* 0x000fe2000c723270 */
[----:B0-----:R-:W-:-:S04]  /*1600*/  @!P0 IMAD.WIDE R12, R15, 0x4, R2 ;  /* 0x000000040f0c8825 */ /* 0x001fc800078e0202 */
[----:B------:R-:W-:Y:S02]  /*1610*/  VIADD R14, R14, 0x1 ;  /* 0x000000010e0e7836 */ /* 0x000fe40000000000 */
[----:B------:R-:W-:Y:S02]  /*1620*/  VIADD R15, R15, 0x80 ;  /* 0x000000800f0f7836 */ /* 0x000fe40000000000 */
[----:B--2---:R-:W-:-:S05]  /*1630*/  @!P0 IMAD.IADD R16, R8, 0x1, R11 ;  /* 0x0000000108108824 */ /* 0x004fca00078e020b */
[----:B------:R-:W-:Y:S02]  /*1640*/  @!P0 SHF.L.U32 R17, R16, UR5, RZ ;  /* 0x0000000510118c19 */ /* 0x000fe400080006ff */
[----:B------:R-:W-:-:S05]  /*1650*/  @P1 SHF.R.S32.HI R17, RZ, UR4, R16 ;  /* 0x00000004ff111c19 */ /* 0x000fca0008011410 */
[----:B------:R1:W-:Y:S01]  /*1660*/  @!P0 STG.E desc[UR8][R12.64], R17 ;  /* 0x000000110c008986 */ /* 0x0003e2000c101908 */
[----:B------:R-:W-:-:S13]  /*1670*/  ISETP.NE.AND P0, PT, R14, RZ, PT ;  /* 0x000000ff0e00720c */ /* 0x000fda0003f05270 */
[----:B-1----:R-:W-:Y:S05]  /*1680*/  @P0 BRA `(.L_x_19) ;  /* 0xfffffffc00c40947 */ /* 0x002fea000383ffff */
[----:B------:R-:W-:Y:S05]  /*1690*/  EXIT ;  /* 0x000000000000794d */ /* 0x000fea0003800000 */
.L_x_0:
[----:B------:R-:W-:-:S13]  /*16a0*/  ISETP.GE.AND P0, PT, R8, 0x1, PT ;  /* 0x000000010800780c */ /* 0x000fda0003f06270 */
[----:B------:R-:W-:Y:S05]  /*16b0*/  @!P0 EXIT ;  /* 0x000000000000894d */ /* 0x000fea0003800000 */
[----:B------:R-:W0:Y:S01]  /*16c0*/  LDCU UR4, c[0x0][0x3b8] ;  /* 0x00007700ff0477ac */ /* 0x000e220008000800 */
[----:B------:R-:W1:Y:S01]  /*16d0*/  S2R R0, SR_TID.X ;  /* 0x0000000000007919 */ /* 0x000e620000002100 */
[----:B------:R-:W-:Y:S01]  /*16e0*/  VIADD R11, R8, 0xffffffff ;  /* 0xffffffff080b7836 */ /* 0x000fe20000000000 */
[----:B------:R-:W0:Y:S02]  /*16f0*/  LDCU UR5, c[0x0][0x3a8] ;  /* 0x00007500ff0577ac */ /* 0x000e240008000800 */
[----:B0-----:R-:W-:-:S09]  /*1700*/  UISETP.GE.AND UP0, UPT, UR4, UR5, UPT ;  /* 0x000000050400728c */ /* 0x001fd2000bf06270 */
[----:B------:R-:W-:Y:S05]  /*1710*/  BRA.U UP0, `(.L_x_20) ;  /* 0x00000009009c7547 */ /* 0x000fea000b800000 */
[----:B------:R-:W-:Y:S01]  /*1720*/  ISETP.GE.U32.AND P0, PT, R11, 0x7, PT ;  /* 0x000000070b00780c */ /* 0x000fe20003f06070 */
[----:B------:R-:W-:Y:S01]  /*1730*/  UIADD3 UR5, UPT, UPT, -UR4, UR5, URZ ;  /* 0x0000000504057290 */ /* 0x000fe2000fffe1ff */
[----:B------:R-:W-:Y:S01]  /*1740*/  LOP3.LUT R22, R8, 0x7, RZ, 0xc0, !PT ;  /* 0x0000000708167812 */ /* 0x000fe200078ec0ff */
[----:B------:R-:W-:-:S03]  /*1750*/  IMAD.MOV.U32 R9, RZ, RZ, RZ ;  /* 0x000000ffff097224 */ /* 0x000fc600078e00ff */
[----:B------:R-:W-:-:S07]  /*1760*/  ISETP.NE.AND P1, PT, R22, RZ, PT ;  /* 0x000000ff1600720c */ /* 0x000fce0003f25270 */
[----:B------:R-:W-:Y:S06]  /*1770*/  @!P0 BRA `(.L_x_21) ;  /* 0x0000000400288947 */ /* 0x000fec0003800000 */
[----:B------:R-:W0:Y:S01]  /*1780*/  LDCU UR6, c[0x0][0x39c] ;  /* 0x00007380ff0677ac */ /* 0x000e220008000800 */
[----:B------:R-:W-:Y:S01]  /*1790*/  LOP3.LUT R9, R8, 0x7ffffff8, RZ, 0xc0, !PT ;  /* 0x7ffffff808097812 */ /* 0x000fe200078ec0ff */
[----:B-1----:R-:W-:-:S04]  /*17a0*/  IMAD.MOV.U32 R11, RZ, RZ, R0 ;  /* 0x000000ffff0b7224 */ /* 0x002fc800078e0000 */
[----:B------:R-:W-:Y:S01]  /*17b0*/  IMAD.MOV R10, RZ, RZ, -R9 ;  /* 0x000000ffff0a7224 */ /* 0x000fe200078e0a09 */
[----:B0-----:R-:W-:-:S04]  /*17c0*/  UIADD3 UR6, UPT, UPT, -UR4, UR6, URZ ;  /* 0x0000000604067290 */ /* 0x001fc8000fffe1ff */
[----:B------:R-:W-:Y:S02]  /*17d0*/  UIADD3 UR7, UPT, UPT, -UR6, URZ, URZ ;  /* 0x000000ff06077290 */ /* 0x000fe4000fffe1ff */
[----:B------:R-:W-:-:S13]  /*17e0*/  ISETP.LE.AND P2, PT, RZ, UR6, PT ;  /* 0x00000006ff007c0c */ /* 0x000fda000bf43270 */
.L_x_22:
[----:B0-----:R-:W-:-:S04]  /*17f0*/  IMAD.WIDE.U32 R18, R11, 0x4, R6 ;  /* 0x000000040b127825 */ /* 0x001fc800078e0006 */
[C---:B------:R-:W-:Y:S02]  /*1800*/  IMAD.WIDE.U32 R20, R11.reuse, 0x4, R4 ;  /* 0x000000040b147825 */ /* 0x040fe400078e0004 */
[----:B------:R-:W2:Y:S04]  /*1810*/  LDG.E R18, desc[UR8][R18.64] ;  /* 0x0000000812127981 */ /* 0x000ea8000c1e1900 */
[----:B------:R-:W3:Y:S01]  /*1820*/  LDG.E R21, desc[UR8][R20.64] ;  /* 0x0000000814157981 */ /* 0x000ee2000c1e1900 */
[----:B------:R-:W-:-:S04]  /*1830*/  VIADD R23, R11, 0x80 ;  /* 0x000000800b177836 */ /* 0x000fc80000000000 */
[----:B------:R-:W-:Y:S01]  /*1840*/  IMAD.WIDE R16, R23, 0x4, R4 ;  /* 0x0000000417107825 */ /* 0x000fe200078e0204 */
[----:B--2---:R-:W-:-:S05]  /*1850*/  SHF.L.U32 R12, R18, UR5, RZ ;  /* 0x00000005120c7c19 */ /* 0x004fca00080006ff */
[----:B---3--:R-:W-:Y:S02]  /*1860*/  IMAD.IADD R14, R12, 0x1, R21 ;  /* 0x000000010c0e7824 */ /* 0x008fe400078e0215 */
[----:B------:R-:W-:-:S03]  /*1870*/  IMAD.WIDE.U32 R12, R11, 0x4, R2 ;  /* 0x000000040b0c7825 */ /* 0x000fc600078e0002 */
[----:B------:R-:W-:Y:S02]  /*1880*/  SHF.L.U32 R25, R14, UR7, RZ ;  /* 0x000000070e197c19 */ /* 0x000fe400080006ff */
[----:B------:R-:W-:Y:S01]  /*1890*/  @P2 SHF.R.S32.HI R25, RZ, UR6, R14 ;  /* 0x00000006ff192c19 */ /* 0x000fe2000801140e */
[----:B------:R-:W-:-:S04]  /*18a0*/  IMAD.WIDE R14, R23, 0x4, R6 ;  /* 0x00000004170e7825 */ /* 0x000fc800078e0206 */
[----:B------:R0:W-:Y:S04]  /*18b0*/  STG.E desc[UR8][R12.64], R25 ;  /* 0x000000190c007986 */ /* 0x0001e8000c101908 */
[----:B------:R-:W2:Y:S04]  /*18c0*/  LDG.E R18, desc[UR8][R14.64] ;  /* 0x000000080e127981 */ /* 0x000ea8000c1e1900 */
[----:B------:R-:W3:Y:S01]  /*18d0*/  LDG.E R19, desc[UR8][R16.64] ;  /* 0x0000000810137981 */ /* 0x000ee2000c1e1900 */
[----:B--2---:R-:W-:-:S05]  /*18e0*/  SHF.L.U32 R18, R18, UR5, RZ ;  /* 0x0000000512127c19 */ /* 0x004fca00080006ff */
[----:B---3--:R-:W-:Y:S02]  /*18f0*/  IMAD.IADD R20, R18, 0x1, R19 ;  /* 0x0000000112147824 */ /* 0x008fe400078e0213 */
[----:B------:R-:W-:-:S03]  /*1900*/  IMAD.WIDE R18, R23, 0x4, R2 ;  /* 0x0000000417127825 */ /* 0x000fc600078e0202 */
[----:B------:R-:W-:Y:S02]  /*1910*/  SHF.L.U32 R21, R20, UR7, RZ ;  /* 0x0000000714157c19 */ /* 0x000fe400080006ff */
[----:B------:R-:W-:-:S05]  /*1920*/  @P2 SHF.R.S32.HI R21, RZ, UR6, R20 ;  /* 0x00000006ff152c19 */ /* 0x000fca0008011414 */
[----:B------:R1:W-:Y:S04]  /*1930*/  STG.E desc[UR8][R18.64], R21 ;  /* 0x0000001512007986 */ /* 0x0003e8000c101908 */
[----:B------:R-:W2:Y:S04]  /*1940*/  LDG.E R20, desc[UR8][R14.64+0x200] ;  /* 0x000200080e147981 */ /* 0x000ea8000c1e1900 */
[----:B------:R-:W3:Y:S01]  /*1950*/  LDG.E R23, desc[UR8][R16.64+0x200] ;  /* 0x0002000810177981 */ /* 0x000ee2000c1e1900 */
[----:B--2---:R-:W-:-:S05]  /*1960*/  SHF.L.U32 R20, R20, UR5, RZ ;  /* 0x0000000514147c19 */ /* 0x004fca00080006ff */
[----:B---3--:R-:W-:-:S05]  /*1970*/  IMAD.IADD R20, R20, 0x1, R23 ;  /* 0x0000000114147824 */ /* 0x008fca00078e0217 */
[----:B0-----:R-:W-:Y:S02]  /*1980*/  SHF.L.U32 R13, R20, UR7, RZ ;  /* 0x00000007140d7c19 */ /* 0x001fe400080006ff */
[----:B------:R-:W-:-:S05]  /*1990*/  @P2 SHF.R.S32.HI R13, RZ, UR6, R20 ;  /* 0x00000006ff0d2c19 */ /* 0x000fca0008011414 */
[----:B------:R0:W-:Y:S04]  /*19a0*/  STG.E desc[UR8][R18.64+0x200], R13 ;  /* 0x0002000d12007986 */ /* 0x0001e8000c101908 */
[----:B------:R-:W2:Y:S04]  /*19b0*/  LDG.E R12, desc[UR8][R14.64+0x400] ;  /* 0x000400080e0c7981 */ /* 0x000ea8000c1e1900 */
[----:B------:R-:W3:Y:S01]  /*19c0*/  LDG.E R23, desc[UR8][R16.64+0x400] ;  /* 0x0004000810177981 */ /* 0x000ee2000c1e1900 */
[----:B--2---:R-:W-:-:S05]  /*19d0*/  SHF.L.U32 R12, R12, UR5, RZ ;  /* 0x000000050c0c7c19 */ /* 0x004fca00080006ff */
[----:B---3--:R-:W-:-:S05]  /*19e0*/  IMAD.IADD R12, R12, 0x1, R23 ;  /* 0x000000010c0c7824 */ /* 0x008fca00078e0217 */
[----:B-1----:R-:W-:Y:S02]  /*19f0*/  SHF.L.U32 R21, R12, UR7, RZ ;  /* 0x000000070c157c19 */ /* 0x002fe400080006ff */
        /* <DEDUP_REMOVED lines=25> */
[----:B------:R-:W-:Y:S02]  /*1b90*/  VIADD R10, R10, 0x8 ;  /* 0x000000080a0a7836 */ /* 0x000fe40000000000 */
[----:B------:R-:W-:-:S03]  /*1ba0*/  VIADD R11, R11, 0x400 ;  /* 0x000004000b0b7836 */ /* 0x000fc60000000000 */
[----:B------:R-:W-:Y:S02]  /*1bb0*/  ISETP.NE.AND P0, PT, R10, RZ, PT ;  /* 0x000000ff0a00720c */ /* 0x000fe40003f05270 */
[----:B--2---:R-:W-:-:S05]  /*1bc0*/  SHF.L.U32 R12, R12, UR5, RZ ;  /* 0x000000050c0c7c19 */ /* 0x004fca00080006ff */
[----:B---3--:R-:W-:-:S05]  /*1bd0*/  IMAD.IADD R12, R12, 0x1, R23 ;  /* 0x000000010c0c7824 */ /* 0x008fca00078e0217 */
[----:B-1----:R-:W-:Y:S02]  /*1be0*/  SHF.L.U32 R21, R12, UR7, RZ ;  /* 0x000000070c157c19 */ /* 0x002fe400080006ff */
[----:B------:R-:W-:-:S05]  /*1bf0*/  @P2 SHF.R.S32.HI R21, RZ, UR6, R12 ;  /* 0x00000006ff152c19 */ /* 0x000fca000801140c */
[----:B------:R0:W-:Y:S01]  /*1c00*/  STG.E desc[UR8][R18.64+0xc00], R21 ;  /* 0x000c001512007986 */ /* 0x0001e2000c101908 */
[----:B------:R-:W-:Y:S05]  /*1c10*/  @P0 BRA `(.L_x_22) ;  /* 0xfffffff800f40947 */ /* 0x000fea000383ffff */
.L_x_21:
[----:B------:R-:W-:Y:S05]  /*1c20*/  @!P1 EXIT ;  /* 0x000000000000994d */ /* 0x000fea0003800000 */
[----:B------:R-:W-:Y:S02]  /*1c30*/  ISETP.GE.U32.AND P0, PT, R22, 0x4, PT ;  /* 0x000000041600780c */ /* 0x000fe40003f06070 */
[----:B0-----:R-:W-:-:S04]  /*1c40*/  LOP3.LUT R18, R8, 0x3, RZ, 0xc0, !PT ;  /* 0x0000000308127812 */ /* 0x001fc800078ec0ff */
[----:B------:R-:W-:-:S07]  /*1c50*/  ISETP.NE.AND P1, PT, R18, RZ, PT ;  /* 0x000000ff1200720c */ /* 0x000fce0003f25270 */
[----:B------:R-:W-:Y:S06]  /*1c60*/  @!P0 BRA `(.L_x_23) ;  /* 0x0000000000948947 */ /* 0x000fec0003800000 */
[----:B-1----:R-:W-:Y:S01]  /*1c70*/  IMAD R15, R9, 0x80, R0 ;  /* 0x00000080090f7824 */ /* 0x002fe200078e0200 */
[----:B------:R-:W0:Y:S03]  /*1c80*/  LDCU UR6, c[0x0][0x39c] ;  /* 0x00007380ff0677ac */ /* 0x000e260008000800 */
[----:B------:R-:W-:-:S04]  /*1c90*/  IMAD.WIDE R12, R15, 0x4, R6 ;  /* 0x000000040f0c7825 */ /* 0x000fc800078e0206 */
[----:B------:R-:W-:Y:S01]  /*1ca0*/  IMAD.WIDE R10, R15, 0x4, R4 ;  /* 0x000000040f0a7825 */ /* 0x000fe200078e0204 */
[----:B------:R-:W2:Y:S04]  /*1cb0*/  LDG.E R14, desc[UR8][R12.64] ;  /* 0x000000080c0e7981 */ /* 0x000ea8000c1e1900 */
[----:B------:R-:W3:Y:S01]  /*1cc0*/  LDG.E R17, desc[UR8][R10.64] ;  /* 0x000000080a117981 */ /* 0x000ee2000c1e1900 */
[----:B0-----:R-:W-:-:S04]  /*1cd0*/  UIADD3 UR6, UPT, UPT, -UR4, UR6, URZ ;  /* 0x0000000604067290 */ /* 0x001fc8000fffe1ff */
[----:B------:R-:W-:Y:S02]  /*1ce0*/  UIADD3 UR7, UPT, UPT, -UR6, URZ, URZ ;  /* 0x000000ff06077290 */ /* 0x000fe4000fffe1ff */
[----:B------:R-:W-:Y:S02]  /*1cf0*/  ISETP.LE.AND P0, PT, RZ, UR6, PT ;  /* 0x00000006ff007c0c */ /* 0x000fe4000bf03270 */
        /* <DEDUP_REMOVED lines=22> */
[----:B------:R-:W-:Y:S01]  /*1e60*/  VIADD R9, R9, 0x4 ;  /* 0x0000000409097836 */ /* 0x000fe20000000000 */
[----:B--2---:R-:W-:-:S05]  /*1e70*/  SHF.L.U32 R16, R16, UR5, RZ ;  /* 0x0000000510107c19 */ /* 0x004fca00080006ff */
[----:B---3--:R-:W-:-:S05]  /*1e80*/  IMAD.IADD R16, R16, 0x1, R21 ;  /* 0x0000000110107824 */ /* 0x008fca00078e0215 */
[----:B-1----:R-:W-:Y:S02]  /*1e90*/  SHF.L.U32 R17, R16, UR7, RZ ;  /* 0x0000000710117c19 */ /* 0x002fe400080006ff */
[----:B------:R-:W-:-:S05]  /*1ea0*/  @P0 SHF.R.S32.HI R17, RZ, UR6, R16 ;  /* 0x00000006ff110c19 */ /* 0x000fca0008011410 */
[----:B------:R0:W-:Y:S02]  /*1eb0*/  STG.E desc[UR8][R14.64+0x600], R17 ;  /* 0x000600110e007986 */ /* 0x0001e4000c101908 */
.L_x_23:
[----:B------:R-:W-:Y:S05]  /*1ec0*/  @!P1 EXIT ;  /* 0x000000000000994d */ /* 0x000fea0003800000 */
[----:B------:R-:W-:Y:S02]  /*1ed0*/  ISETP.NE.AND P0, PT, R18, 0x1, PT ;  /* 0x000000011200780c */ /* 0x000fe40003f05270 */
[----:B------:R-:W-:-:S04]  /*1ee0*/  LOP3.LUT R8, R8, 0x1, RZ, 0xc0, !PT ;  /* 0x0000000108087812 */ /* 0x000fc800078ec0ff */
[----:B------:R-:W-:-:S07]  /*1ef0*/  ISETP.NE.U32.AND P1, PT, R8, 0x1, PT ;  /* 0x000000010800780c */ /* 0x000fce0003f25070 */
[----:B------:R-:W-:Y:S06]  /*1f00*/  @!P0 BRA `(.L_x_24) ;  /* 0x00000000005c8947 */ /* 0x000fec0003800000 */
[----:B01----:R-:W-:Y:S01]  /*1f10*/  IMAD R19, R9, 0x80, R0 ;  /* 0x0000008009137824 */ /* 0x003fe200078e0200 */
        /* <DEDUP_REMOVED lines=14> */
[----:B------:R-:W3:Y:S04]  /*2000*/  LDG.E R14, desc[UR8][R14.64+0x200] ;  /* 0x000200080e0e7981 */ /* 0x000ee8000c1e1900 */
[----:B------:R-:W4:Y:S01]  /*2010*/  LDG.E R13, desc[UR8][R12.64+0x200] ;  /* 0x000200080c0d7981 */ /* 0x000f22000c1e1900 */
[----:B------:R-:W-:Y:S01]  /*2020*/  VIADD R9, R9, 0x2 ;  /* 0x0000000209097836 */ /* 0x000fe20000000000 */
[----:B---3--:R-:W-:-:S05]  /*2030*/  SHF.L.U32 R8, R14, UR5, RZ ;  /* 0x000000050e087c19 */ /* 0x008fca00080006ff */
[----:B----4-:R-:W-:-:S05]  /*2040*/  IMAD.IADD R8, R8, 0x1, R13 ;  /* 0x0000000108087824 */ /* 0x010fca00078e020d */
[----:B------:R-:W-:Y:S02]  /*2050*/  SHF.L.U32 R19, R8, UR7, RZ ;  /* 0x0000000708137c19 */ /* 0x000fe400080006ff */
[----:B------:R-:W-:-:S05]  /*2060*/  @P0 SHF.R.S32.HI R19, RZ, UR6, R8 ;  /* 0x00000006ff130c19 */ /* 0x000fca0008011408 */
[----:B------:R2:W-:Y:S02]  /*2070*/  STG.E desc[UR8][R10.64+0x200], R19 ;  /* 0x000200130a007986 */ /* 0x0005e4000c101908 */
.L_x_24:
[----:B------:R-:W-:Y:S05]  /*2080*/  @P1 EXIT ;  /* 0x000000000000194d */ /* 0x000fea0003800000 */
[----:B-1----:R-:W-:Y:S01]  /*2090*/  IMAD R9, R9, 0x80, R0 ;  /* 0x0000008009097824 */ /* 0x002fe200078e0200 */
[----:B------:R-:W1:Y:S03]  /*20a0*/  LDCU UR6, c[0x0][0x39c] ;  /* 0x00007380ff0677ac */ /* 0x000e660008000800 */
[----:B------:R-:W-:-:S04]  /*20b0*/  IMAD.WIDE R6, R9, 0x4, R6 ;  /* 0x0000000409067825 */ /* 0x000fc800078e0206 */
[C---:B------:R-:W-:Y:S02]  /*20c0*/  IMAD.WIDE R4, R9.reuse, 0x4, R4 ;  /* 0x0000000409047825 */ /* 0x040fe400078e0204 */
[----:B------:R-:W3:Y:S04]  /*20d0*/  LDG.E R6, desc[UR8][R6.64] ;  /* 0x0000000806067981 */ /* 0x000ee8000c1e1900 */
[----:B------:R-:W4:Y:S01]  /*20e0*/  LDG.E R5, desc[UR8][R4.64] ;  /* 0x0000000804057981 */ /* 0x000f22000c1e1900 */
[----:B------:R-:W-:Y:S01]  /*20f0*/  IMAD.WIDE R2, R9, 0x4, R2 ;  /* 0x0000000409027825 */ /* 0x000fe200078e0202 */
[----:B-1----:R-:W-:-:S04]  /*2100*/  UIADD3 UR6, UPT, UPT, -UR4, UR6, URZ ;  /* 0x0000000604067290 */ /* 0x002fc8000fffe1ff */
[----:B------:R-:W-:Y:S02]  /*2110*/  UIADD3 UR4, UPT, UPT, -UR6, URZ, URZ ;  /* 0x000000ff06047290 */ /* 0x000fe4000fffe1ff */
[----:B------:R-:W-:Y:S02]  /*2120*/  ISETP.LE.AND P0, PT, RZ, UR6, PT ;  /* 0x00000006ff007c0c */ /* 0x000fe4000bf03270 */
[----:B---3--:R-:W-:-:S05]  /*2130*/  SHF.L.U32 R0, R6, UR5, RZ ;  /* 0x0000000506007c19 */ /* 0x008fca00080006ff */
[----:B----4-:R-:W-:-:S05]  /*2140*/  IMAD.IADD R0, R0, 0x1, R5 ;  /* 0x0000000100007824 */ /* 0x010fca00078e0205 */
[----:B--2---:R-:W-:Y:S02]  /*2150*/  SHF.L.U32 R11, R0, UR4, RZ ;  /* 0x00000004000b7c19 */ /* 0x004fe400080006ff */
[----:B------:R-:W-:-:S05]  /*2160*/  @P0 SHF.R.S32.HI R11, RZ, UR6, R0 ;  /* 0x00000006ff0b0c19 */ /* 0x000fca0008011400 */
[----:B------:R-:W-:Y:S01]  /*2170*/  STG.E desc[UR8][R2.64], R11 ;  /* 0x0000000b02007986 */ /* 0x000fe2000c101908 */
[----:B------:R-:W-:Y:S05]  /*2180*/  EXIT ;  /* 0x000000000000794d */ /* 0x000fea0003800000 */
.L_x_20:
[----:B------:R-:W-:-:S09]  /*2190*/  UISETP.GE.AND UP0, UPT, UR5, UR4, UPT ;  /* 0x000000040500728c */ /* 0x000fd2000bf06270 */
[----:B------:R-:W-:Y:S05]  /*21a0*/  BRA.U UP0, `(.L_x_25) ;  /* 0x00000009009c7547 */ /* 0x000fea000b800000 */
[----:B------:R-:W-:Y:S01]  /*21b0*/  ISETP.GE.U32.AND P0, PT, R11, 0x7, PT ;  /* 0x000000070b00780c */ /* 0x000fe20003f06070 */
[----:B------:R-:W-:Y:S01]  /*21c0*/  UIADD3 UR4, UPT, UPT, UR4, -UR5, URZ ;  /* 0x8000000504047290 */ /* 0x000fe2000fffe0ff */
        /* <DEDUP_REMOVED lines=11> */
.L_x_27:
        /* <DEDUP_REMOVED lines=67> */
.L_x_26:
        /* <DEDUP_REMOVED lines=42> */
.L_x_28:
        /* <DEDUP_REMOVED lines=28> */
.L_x_29:
[----:B------:R-:W-:Y:S05]  /*2b10*/  @P1 EXIT ;  /* 0x000000000000194d */ /* 0x000fea0003800000 */
[----:B-1----:R-:W-:Y:S01]  /*2b20*/  IMAD R9, R9, 0x80, R0 ;  /* 0x0000008009097824 */ /* 0x002fe200078e0200 */
[----:B------:R-:W1:Y:S03]  /*2b30*/  LDCU UR6, c[0x0][0x39c] ;  /* 0x00007380ff0677ac */ /* 0x000e660008000800 */
[----:B------:R-:W-:-:S04]  /*2b40*/  IMAD.WIDE R4, R9, 0x4, R4 ;  /* 0x0000000409047825 */ /* 0x000fc800078e0204 */
[C---:B------:R-:W-:Y:S02]  /*2b50*/  IMAD.WIDE R6, R9.reuse, 0x4, R6 ;  /* 0x0000000409067825 */ /* 0x040fe400078e0206 */
[----:B------:R-:W2:Y:S04]  /*2b60*/  LDG.E R4, desc[UR8][R4.64] ;  /* 0x0000000804047981 */ /* 0x000ea8000c1e1900 */
[----:B------:R-:W3:Y:S01]  /*2b70*/  LDG.E R6, desc[UR8][R6.64] ;  /* 0x0000000806067981 */ /* 0x000ee2000c1e1900 */
[----:B------:R-:W-:Y:S01]  /*2b80*/  IMAD.WIDE R2, R9, 0x4, R2 ;  /* 0x0000000409027825 */ /* 0x000fe200078e0202 */
[----:B-1----:R-:W-:-:S06]  /*2b90*/  UIADD3 UR6, UPT, UPT, -UR5, UR6, URZ ;  /* 0x0000000605067290 */ /* 0x002fcc000fffe1ff */
[----:B------:R-:W-:Y:S02]  /*2ba0*/  ISETP.LE.AND P0, PT, RZ, UR6, PT ;  /* 0x00000006ff007c0c */ /* 0x000fe4000bf03270 */
[----:B--2---:R-:W-:Y:S01]  /*2bb0*/  SHF.L.U32 R11, R4, UR4, RZ ;  /* 0x00000004040b7c19 */ /* 0x004fe200080006ff */
[----:B------:R-:W-:-:S04]  /*2bc0*/  UIADD3 UR4, UPT, UPT, -UR6, URZ, URZ ;  /* 0x000000ff06047290 */ /* 0x000fc8000fffe1ff */
[----:B---3--:R-:W-:-:S05]  /*2bd0*/  IMAD.IADD R11, R6, 0x1, R11 ;  /* 0x00000001060b7824 */ /* 0x008fca00078e020b */
[----:B------:R-:W-:Y:S02]  /*2be0*/  SHF.L.U32 R13, R11, UR4, RZ ;  /* 0x000000040b0d7c19 */ /* 0x000fe400080006ff */
[----:B------:R-:W-:-:S05]  /*2bf0*/  @P0 SHF.R.S32.HI R13, RZ, UR6, R11 ;  /* 0x00000006ff0d0c19 */ /* 0x000fca000801140b */
[----:B------:R-:W-:Y:S01]  /*2c00*/  STG.E desc[UR8][R2.64], R13 ;  /* 0x0000000d02007986 */ /* 0x000fe2000c101908 */
[----:B------:R-:W-:Y:S05]  /*2c10*/  EXIT ;  /* 0x000000000000794d */ /* 0x000fea0003800000 */
.L_x_25:
[----:B------:R-:W-:Y:S01]  /*2c20*/  ISETP.GE.U32.AND P0, PT, R8, 0x8, PT ;  /* 0x000000080800780c */ /* 0x000fe20003f06070 */
[----:B------:R-:W-:-:S12]  /*2c30*/  IMAD.MOV.U32 R11, RZ, RZ, RZ ;  /* 0x000000ffff0b7224 */ /* 0x000fd800078e00ff */
[----:B------:R-:W-:Y:S05]  /*2c40*/  @!P0 BRA `(.L_x_30) ;  /* 0x0000000400588947 */ /* 0x000fea0003800000 */
[----:B------:R-:W0:Y:S01]  /*2c50*/  LDC.64 R12, c[0x0][0x3a0] ;  /* 0x0000e800ff0c7b82 */ /* 0x000e220000000a00 */
[----:B------:R-:W2:Y:S01]  /*2c60*/  LDCU UR4, c[0x0][0x39c] ;  /* 0x00007380ff0477ac */ /* 0x000ea20008000800 */
[----:B------:R-:W-:Y:S01]  /*2c70*/  IADD3 R6, P0, PT, R10, 0x600, RZ ;  /* 0x000006000a067810 */ /* 0x000fe20007f1e0ff */
[----:B-1----:R-:W-:Y:S01]  /*2c80*/  VIADD R11, R0, 0x80 ;  /* 0x00000080000b7836 */ /* 0x002fe20000000000 */
[----:B------:R-:W-:Y:S02]  /*2c90*/  LOP3.LUT R8, R8, 0x7ffffff8, RZ, 0xc0, !PT ;  /* 0x7ffffff808087812 */ /* 0x000fe400078ec0ff */
[C---:B------:R-:W-:Y:S01]  /*2ca0*/  IADD3 R2, P1, PT, R6.reuse, UR10, RZ ;  /* 0x0000000a06027c10 */ /* 0x040fe2000ff3e0ff */
[----:B------:R-:W-:Y:S01]  /*2cb0*/  IMAD.X R7, RZ, RZ, R9, P0 ;  /* 0x000000ffff077224 */ /* 0x000fe200000e0609 */
[----:B------:R-:W1:Y:S01]  /*2cc0*/  LDC.64 R14, c[0x0][0x3b0] ;  /* 0x0000ec00ff0e7b82 */ /* 0x000e620000000a00 */
[C---:B------:R-:W-:Y:S02]  /*2cd0*/  IADD3 R4, P0, PT, R6.reuse, UR12, RZ ;  /* 0x0000000c06047c10 */ /* 0x040fe4000ff1e0ff */
[----:B------:R-:W-:-:S02]  /*2ce0*/  IADD3 R6, P2, PT, R6, UR14, RZ ;  /* 0x0000000e06067c10 */ /* 0x000fc4000ff5e0ff */
[C---:B------:R-:W-:Y:S02]  /*2cf0*/  IADD3.X R3, PT, PT, R7.reuse, UR11, RZ, P1, !PT ;  /* 0x0000000b07037c10 */ /* 0x040fe40008ffe4ff */
[C---:B------:R-:W-:Y:S01]  /*2d00*/  IADD3.X R5, PT, PT, R7.reuse, UR13, RZ, P0, !PT ;  /* 0x0000000d07057c10 */ /* 0x040fe200087fe4ff */
[----:B------:R-:W3:Y:S01]  /*2d10*/  LDC.64 R16, c[0x0][0x390] ;  /* 0x0000e400ff107b82 */ /* 0x000ee20000000a00 */
[----:B------:R-:W-:Y:S01]  /*2d20*/  IADD3.X R7, PT, PT, R7, UR15, RZ, P2, !PT ;  /* 0x0000000f07077c10 */ /* 0x000fe200097fe4ff */
[----:B--2---:R-:W-:-:S04]  /*2d30*/  UIADD3 UR4, UPT, UPT, -UR5, UR4, URZ ;  /* 0x0000000405047290 */ /* 0x004fc8000fffe1ff */
[----:B------:R-:W-:Y:S01]  /*2d40*/  UIADD3 UR5, UPT, UPT, -UR4, URZ, URZ ;  /* 0x000000ff04057290 */ /* 0x000fe2000fffe1ff */
[----:B0-----:R-:W-:Y:S01]  /*2d50*/  IMAD.WIDE.U32 R12, R0, 0x4, R12 ;  /* 0x00000004000c7825 */ /* 0x001fe200078e000c */
[----:B------:R-:W-:-:S03]  /*2d60*/  ISETP.LE.AND P0, PT, RZ, UR4, PT ;  /* 0x00000004ff007c0c */ /* 0x000fc6000bf03270 */
[----:B-1----:R-:W-:-:S04]  /*2d70*/  IMAD.WIDE.U32 R14, R0, 0x4, R14 ;  /* 0x00000004000e7825 */ /* 0x002fc800078e000e */
[----:B---3--:R-:W-:-:S04]  /*2d80*/  IMAD.WIDE.U32 R16, R0, 0x4, R16 ;  /* 0x0000000400107825 */ /* 0x008fc800078e0010 */
[----:B------:R-:W-:-:S07]  /*2d90*/  IMAD.MOV R0, RZ, RZ, -R8 ;  /* 0x000000ffff007224 */ /* 0x000fce00078e0a08 */
.L_x_31:
[-C--:B------:R-:W-:Y:S02]  /*2da0*/  IADD3 R26, P2, PT, R14, R10.reuse, RZ ;  /* 0x0000000a0e1a7210 */ /* 0x080fe40007f5e0ff */
[----:B0-----:R-:W-:-:S03]  /*2db0*/  IADD3 R24, P1, PT, R12, R10, RZ ;  /* 0x0000000a0c187210 */ /* 0x001fc60007f3e0ff */
[--C-:B------:R-:W-:Y:S02]  /*2dc0*/  IMAD.X R27, R15, 0x1, R9.reuse, P2 ;  /* 0x000000010f1b7824 */ /* 0x100fe400010e0609 */
[----:B------:R-:W-:-:S04]  /*2dd0*/  IMAD.X R25, R13, 0x1, R9, P1 ;  /* 0x000000010d197824 */ /* 0x000fc800008e0609 */
[----:B------:R-:W2:Y:S04]  /*2de0*/  LDG.E R27, desc[UR8][R26.64] ;  /* 0x000000081a1b7981 */ /* 0x000ea8000c1e1900 */
[----:B------:R-:W2:Y:S01]  /*2df0*/  LDG.E R24, desc[UR8][R24.64] ;  /* 0x0000000818187981 */ /* 0x000ea2000c1e1900 */
[----:B------:R-:W-:Y:S01]  /*2e00*/  IADD3 R18, P1, PT, R16, R10, RZ ;  /* 0x0000000a10127210 */ /* 0x000fe20007f3e0ff */
[----:B------:R-:W-:-:S04]  /*2e10*/  IMAD.WIDE R20, R11, 0x4, R2 ;  /* 0x000000040b147825 */ /* 0x000fc800078e0202 */
[----:B------:R-:W-:Y:S02]  /*2e20*/  IMAD.X R19, R17, 0x1, R9, P1 ;  /* 0x0000000111137824 */ /* 0x000fe400008e0609 */
[----:B------:R-:W-:-:S04]  /*2e30*/  IMAD.WIDE R22, R11, 0x4, R4 ;  /* 0x000000040b167825 */ /* 0x000fc800078e0204 */
[----:B--2---:R-:W-:-:S05]  /*2e40*/  IMAD.IADD R8, R24, 0x1, R27 ;  /* 0x0000000118087824 */ /* 0x004fca00078e021b */
[----:B------:R-:W-:Y:S02]  /*2e50*/  SHF.L.U32 R29, R8, UR5, RZ ;  /* 0x00000005081d7c19 */ /* 0x000fe400080006ff */
[----:B------:R-:W-:-:S05]  /*2e60*/  @P0 SHF.R.S32.HI R29, RZ, UR4, R8 ;  /* 0x00000004ff1d0c19 */ /* 0x000fca0008011408 */
[----:B------:R0:W-:Y:S04]  /*2e70*/  STG.E desc[UR8][R18.64], R29 ;  /* 0x0000001d12007986 */ /* 0x0001e8000c101908 */
[----:B------:R-:W2:Y:S04]  /*2e80*/  LDG.E R8, desc[UR8][R20.64+-0x600] ;  /* 0xfffa000814087981 */ /* 0x000ea8000c1e1900 */
[----:B------:R-:W2:Y:S02]  /*2e90*/  LDG.E R25, desc[UR8][R22.64+-0x600] ;  /* 0xfffa000816197981 */ /* 0x000ea4000c1e1900 */
[----:B--2---:R-:W-:-:S02]  /*2ea0*/  IMAD.IADD R8, R8, 0x1, R25 ;  /* 0x0000000108087824 */ /* 0x004fc400078e0219 */
[----:B------:R-:W-:-:S03]  /*2eb0*/  IMAD.WIDE R24, R11, 0x4, R6 ;  /* 0x000000040b187825 */ /* 0x000fc600078e0206 */
[----:B------:R-:W-:Y:S02]  /*2ec0*/  SHF.L.U32 R27, R8, UR5, RZ ;  /* 0x00000005081b7c19 */ /* 0x000fe400080006ff */
[----:B------:R-:W-:-:S05]  /*2ed0*/  @P0 SHF.R.S32.HI R27, RZ, UR4, R8 ;  /* 0x00000004ff1b0c19 */ /* 0x000fca0008011408 */
[----:B------:R1:W-:Y:S04]  /*2ee0*/  STG.E desc[UR8][R24.64+-0x600], R27 ;  /* 0xfffa001b18007986 */ /* 0x0003e8000c101908 */
[----:B------:R-:W2:Y:S04]  /*2ef0*/  LDG.E R8, desc[UR8][R20.64+-0x400] ;  /* 0xfffc000814087981 */ /* 0x000ea8000c1e1900 */
[----:B------:R-:W2:Y:S02]  /*2f00*/  LDG.E R26, desc[UR8][R22.64+-0x400] ;  /* 0xfffc0008161a7981 */ /* 0x000ea4000c1e1900 */
[----:B--2---:R-:W-:-:S05]  /*2f10*/  IMAD.IADD R8, R8, 0x1, R26 ;  /* 0x0000000108087824 */ /* 0x004fca00078e021a */
[----:B0-----:R-:W-:Y:S02]  /*2f20*/  SHF.L.U32 R19, R8, UR5, RZ ;  /* 0x0000000508137c19 */ /* 0x001fe400080006ff */
[----:B------:R-:W-:-:S05]  /*2f30*/  @P0 SHF.R.S32.HI R19, RZ, UR4, R8 ;  /* 0x00000004ff130c19 */ /* 0x000fca0008011408 */
[----:B------:R0:W-:Y:S04]  /*2f40*/  STG.E desc[UR8][R24.64+-0x400], R19 ;  /* 0xfffc001318007986 */ /* 0x0001e8000c101908 */
[----:B------:R-:W2:Y:S04]  /*2f50*/  LDG.E R8, desc[UR8][R20.64+-0x200] ;  /* 0xfffe000814087981 */ /* 0x000ea8000c1e1900 */
[----:B------:R-:W2:Y:S02]  /*2f60*/  LDG.E R29, desc[UR8][R22.64+-0x200] ;  /* 0xfffe0008161d7981 */ /* 0x000ea4000c1e1900 */
[----:B--2---:R-:W-:-:S05]  /*2f70*/  IMAD.IADD R8, R8, 0x1, R29 ;  /* 0x0000000108087824 */ /* 0x004fca00078e021d */
[----:B------:R-:W-:Y:S02]  /*2f80*/  SHF.L.U32 R29, R8, UR5, RZ ;  /* 0x00000005081d7c19 */ /* 0x000fe400080006ff */
[----:B------:R-:W-:-:S05]  /*2f90*/  @P0 SHF.R.S32.HI R29, RZ, UR4, R8 ;  /* 0x00000004ff1d0c19 */ /* 0x000fca0008011408 */
[----:B------:R2:W-:Y:S04]  /*2fa0*/  STG.E desc[UR8][R24.64+-0x200], R29 ;  /* 0xfffe001d18007986 */ /* 0x0005e8000c101908 */
[----:B------:R-:W3:Y:S04]  /*2fb0*/  LDG.E R8, desc[UR8][R20.64] ;  /* 0x0000000814087981 */ /* 0x000ee8000c1e1900 */
[----:B-1----:R-:W3:Y:S02]  /*2fc0*/  LDG.E R27, desc[UR8][R22.64] ;  /* 0x00000008161b7981 */ /* 0x002ee4000c1e1900 */
[----:B---3--:R-:W-:-:S05]  /*2fd0*/  IMAD.IADD R8, R8, 0x1, R27 ;  /* 0x0000000108087824 */ /* 0x008fca00078e021b */
[----:B------:R-:W-:Y:S02]  /*2fe0*/  SHF.L.U32 R27, R8, UR5, RZ ;  /* 0x00000005081b7c19 */ /* 0x000fe400080006ff */
[----:B------:R-:W-:-:S05]  /*2ff0*/  @P0 SHF.R.S32.HI R27, RZ, UR4, R8 ;  /* 0x00000004ff1b0c19 */ /* 0x000fca0008011408 */
[----:B------:R1:W-:Y:S04]  /*3000*/  STG.E desc[UR8][R24.64], R27 ;  /* 0x0000001b18007986 */ /* 0x0003e8000c101908 */
[----:B------:R-:W3:Y:S04]  /*3010*/  LDG.E R8, desc[UR8][R20.64+0x200] ;  /* 0x0002000814087981 */ /* 0x000ee8000c1e1900 */
[----:B0-----:R-:W3:Y:S02]  /*3020*/  LDG.E R19, desc[UR8][R22.64+0x200] ;  /* 0x0002000816137981 */ /* 0x001ee4000c1e1900 */
[----:B---3--:R-:W-:-:S05]  /*3030*/  IMAD.IADD R8, R8, 0x1, R19 ;  /* 0x0000000108087824 */ /* 0x008fca00078e0213 */
[----:B------:R-:W-:Y:S02]  /*3040*/  SHF.L.U32 R19, R8, UR5, RZ ;  /* 0x0000000508137c19 */ /* 0x000fe400080006ff */
[----:B------:R-:W-:-:S05]  /*3050*/  @P0 SHF.R.S32.HI R19, RZ, UR4, R8 ;  /* 0x00000004ff130c19 */ /* 0x000fca0008011408 */
[----:B------:R0:W-:Y:S04]  /*3060*/  STG.E desc[UR8][R24.64+0x200], R19 ;  /* 0x0002001318007986 */ /* 0x0001e8000c101908 */
[----:B------:R-:W3:Y:S04]  /*3070*/  LDG.E R8, desc[UR8][R20.64+0x400] ;  /* 0x0004000814087981 */ /* 0x000ee8000c1e1900 */
[----:B--2---:R-:W3:Y:S02]  /*3080*/  LDG.E R29, desc[UR8][R22.64+0x400] ;  /* 0x00040008161d7981 */ /* 0x004ee4000c1e1900 */
[----:B---3--:R-:W-:-:S05]  /*3090*/  IMAD.IADD R8, R8, 0x1, R29 ;  /* 0x0000000108087824 */ /* 0x008fca00078e021d */
[----:B------:R-:W-:Y:S02]  /*30a0*/  SHF.L.U32 R29, R8, UR5, RZ ;  /* 0x00000005081d7c19 */ /* 0x000fe400080006ff */
[----:B------:R-:W-:-:S05]  /*30b0*/  @P0 SHF.R.S32.HI R29, RZ, UR4, R8 ;  /* 0x00000004ff1d0c19 */ /* 0x000fca0008011408 */
[----:B------:R0:W-:Y:S04]  /*30c0*/  STG.E desc[UR8][R24.64+0x400], R29 ;  /* 0x0004001d18007986 */ /* 0x0001e8000c101908 */
[----:B------:R-:W2:Y:S04]  /*30d0*/  LDG.E R8, desc[UR8][R20.64+0x600] ;  /* 0x0006000814087981 */ /* 0x000ea8000c1e1900 */
[----:B-1----:R-:W2:Y:S01]  /*30e0*/  LDG.E R27, desc[UR8][R22.64+0x600] ;  /* 0x00060008161b7981 */ /* 0x002ea2000c1e1900 */
[----:B------:R-:W-:-:S05]  /*30f0*/  VIADD R0, R0, 0x8 ;  /* 0x0000000800007836 */ /* 0x000fca0000000000 */
[----:B------:R-:W-:Y:S02]  /*3100*/  ISETP.NE.AND P1, PT, R0, RZ, PT ;  /* 0x000000ff0000720c */ /* 0x000fe40003f25270 */
[----:B------:R-:W-:Y:S01]  /*3110*/  IADD3 R10, P2, PT, R10, 0x1000, RZ ;  /* 0x000010000a0a7810 */ /* 0x000fe20007f5e0ff */
[----:B------:R-:W-:-:S04]  /*3120*/  VIADD R11, R11, 0x400 ;  /* 0x000004000b0b7836 */ /* 0x000fc80000000000 */
[----:B------:R-:W-:Y:S02]  /*3130*/  IMAD.X R9, RZ, RZ, R9, P2 ;  /* 0x000000ffff097224 */ /* 0x000fe400010e0609 */
[----:B--2---:R-:W-:-:S05]  /*3140*/  IMAD.IADD R8, R8, 0x1, R27 ;  /* 0x0000000108087824 */ /* 0x004fca00078e021b */
[----:B------:R-:W-:Y:S02]  /*3150*/  SHF.L.U32 R27, R8, UR5, RZ ;  /* 0x00000005081b7c19 */ /* 0x000fe400080006ff */
[----:B------:R-:W-:-:S05]  /*3160*/  @P0 SHF.R.S32.HI R27, RZ, UR4, R8 ;  /* 0x00000004ff1b0c19 */ /* 0x000fca0008011408 */
[----:B------:R0:W-:Y:S01]  /*3170*/  STG.E desc[UR8][R24.64+0x600], R27 ;  /* 0x0006001b18007986 */ /* 0x0001e2000c101908 */
[----:B------:R-:W-:Y:S05]  /*3180*/  @P1 BRA `(.L_x_31) ;  /* 0xfffffffc00041947 */ /* 0x000fea000383ffff */
[----:B------:R-:W1:Y:S02]  /*3190*/  LDC R11, c[0x0][0x388] ;  /* 0x0000e200ff0b7b82 */ /* 0x000e640000000800 */
[----:B-1----:R-:W-:-:S07]  /*31a0*/  LOP3.LUT R11, R11, 0x7ffffff8, RZ, 0xc0, !PT ;  /* 0x7ffffff80b0b7812 */ /* 0x002fce00078ec0ff */
.L_x_30:
[----:B------:R-:W2:Y:S02]  /*31b0*/  LDC R10, c[0x0][0x388] ;  /* 0x0000e200ff0a7b82 */ /* 0x000ea40000000800 */
[----:B--2---:R-:W-:-:S13]  /*31c0*/  LOP3.LUT P0, R6, R10, 0x7, RZ, 0xc0, !PT ;  /* 0x000000070a067812 */ /* 0x004fda000780c0ff */
[----:B------:R-:W-:Y:S05]  /*31d0*/  @!P0 EXIT ;  /* 0x000000000000894d */ /* 0x000fea0003800000 */
[----:B------:R-:W-:Y:S01]  /*31e0*/  IMAD.SHL.U32 R2, R10, 0x80, RZ ;  /* 0x000000800a027824 */ /* 0x000fe200078e00ff */
[----:B------:R-:W2:Y:S01]  /*31f0*/  LDCU.64 UR4, c[0x0][0x390] ;  /* 0x00007200ff0477ac */ /* 0x000ea20008000a00 */
[----:B------:R-:W-:Y:S02]  /*3200*/  ISETP.GE.U32.AND P1, PT, R6, 0x4, PT ;  /* 0x000000040600780c */ /* 0x000fe40003f26070 */
[----:B------:R-:W-:Y:S01]  /*3210*/  LOP3.LUT R18, R10, 0x3, RZ, 0xc0, !PT ;  /* 0x000000030a127812 */ /* 0x000fe200078ec0ff */
[----:B------:R-:W3:Y:S01]  /*3220*/  LDCU.64 UR10, c[0x0][0x3a0] ;  /* 0x00007400ff0a77ac */ /* 0x000ee20008000a00 */
[----:B-1----:R-:W-:Y:S01]  /*3230*/  SHF.R.S32.HI R0, RZ, 0x1f, R2 ;  /* 0x0000001fff007819 */ /* 0x002fe20000011402 */
[----:B------:R-:W-:Y:S01]  /*3240*/  IMAD.WIDE.U32 R2, R2, UR6, RZ ;  /* 0x0000000602027c25 */ /* 0x000fe2000f8e00ff */
[----:B------:R-:W1:Y:S03]  /*3250*/  LDCU.64 UR12, c[0x0][0x3b0] ;  /* 0x00007600ff0c77ac */ /* 0x000e660008000a00 */
[----:B------:R-:W-:-:S02]  /*3260*/  IMAD R5, R0, UR6, RZ ;  /* 0x0000000600057c24 */ /* 0x000fc4000f8e02ff */
[----:B------:R-:W4:Y:S01]  /*3270*/  S2R R0, SR_TID.X ;  /* 0x0000000000007919 */ /* 0x000f220000002100 */
[----:B------:R-:W-:Y:S02]  /*3280*/  IMAD.SHL.U32 R4, R2, 0x4, RZ ;  /* 0x0000000402047824 */ /* 0x000fe400078e00ff */
[----:B------:R-:W-:-:S05]  /*3290*/  IMAD.IADD R5, R3, 0x1, R5 ;  /* 0x0000000103057824 */ /* 0x000fca00078e0205 */
[----:B------:R-:W-:Y:S02]  /*32a0*/  SHF.L.U64.HI R5, R2, 0x2, R5 ;  /* 0x0000000202057819 */ /* 0x000fe40000010205 */
[C---:B--2---:R-:W-:Y:S02]  /*32b0*/  IADD3 R2, P0, PT, R4.reuse, UR4, RZ ;  /* 0x0000000404027c10 */ /* 0x044fe4000ff1e0ff */
[C---:B---3--:R-:W-:Y:S02]  /*32c0*/  IADD3 R6, P2, PT, R4.reuse, UR10, RZ ;  /* 0x0000000a04067c10 */ /* 0x048fe4000ff5e0ff */
[----:B-1----:R-:W-:Y:S02]  /*32d0*/  IADD3 R4, P3, PT, R4, UR12, RZ ;  /* 0x0000000c04047c10 */ /* 0x002fe4000ff7e0ff */
[C---:B------:R-:W-:Y:S01]  /*32e0*/  IADD3.X R3, PT, PT, R5.reuse, UR5, RZ, P0, !PT ;  /* 0x0000000505037c10 */ /* 0x040fe200087fe4ff */
[----:B------:R-:W1:Y:S01]  /*32f0*/  LDCU UR5, c[0x0][0x3a8] ;  /* 0x00007500ff0577ac */ /* 0x000e620008000800 */
[----:B------:R-:W-:-:S02]  /*3300*/  IADD3.X R7, PT, PT, R5, UR11, RZ, P2, !PT ;  /* 0x0000000b05077c10 */ /* 0x000fc400097fe4ff */
[----:B------:R-:W-:Y:S02]  /*3310*/  IADD3.X R5, PT, PT, R5, UR13, RZ, P3, !PT ;  /* 0x0000000d05057c10 */ /* 0x000fe40009ffe4ff */
[----:B------:R-:W-:Y:S01]  /*3320*/  ISETP.NE.AND P0, PT, R18, RZ, PT ;  /* 0x000000ff1200720c */ /* 0x000fe20003f05270 */
[----:B------:R-:W-:-:S12]  /*3330*/  @!P1 BRA `(.L_x_32) ;  /* 0x0000000000849947 */ /* 0x000fd80003800000 */
[----:B----4-:R-:W-:Y:S01]  /*3340*/  IMAD R15, R11, 0x80, R0 ;  /* 0x000000800b0f7824 */ /* 0x010fe200078e0200 */
[----:B------:R-:W1:Y:S03]  /*3350*/  LDCU UR4, c[0x0][0x39c] ;  /* 0x00007380ff0477ac */ /* 0x000e660008000800 */
[----:B------:R-:W-:-:S04]  /*3360*/  IMAD.WIDE R12, R15, 0x4, R6 ;  /* 0x000000040f0c7825 */ /* 0x000fc800078e0206 */
[----:B------:R-:W-:Y:S01]  /*3370*/  IMAD.WIDE R8, R15, 0x4, R4 ;  /* 0x000000040f087825 */ /* 0x000fe200078e0204 */
[----:B------:R-:W2:Y:S04]  /*3380*/  LDG.E R14, desc[UR8][R12.64] ;  /* 0x000000080c0e7981 */ /* 0x000ea8000c1e1900 */
[----:B------:R-:W2:Y:S01]  /*3390*/  LDG.E R17, desc[UR8][R8.64] ;  /* 0x0000000808117981 */ /* 0x000ea2000c1e1900 */
[----:B-1----:R-:W-:-:S04]  /*33a0*/  UIADD3 UR4, UPT, UPT, -UR5, UR4, URZ ;  /* 0x0000000405047290 */ /* 0x002fc8000fffe1ff */
[----:B------:R-:W-:Y:S02]  /*33b0*/  UIADD3 UR6, UPT, UPT, -UR4, URZ, URZ ;  /* 0x000000ff04067290 */ /* 0x000fe4000fffe1ff */
[----:B------:R-:W-:Y:S01]  /*33c0*/  ISETP.LE.AND P1, PT, RZ, UR4, PT ;  /* 0x00000004ff007c0c */ /* 0x000fe2000bf23270 */
[----:B--2---:R-:W-:Y:S02]  /*33d0*/  IMAD.IADD R17, R14, 0x1, R17 ;  /* 0x000000010e117824 */ /* 0x004fe400078e0211 */
[----:B------:R-:W-:-:S03]  /*33e0*/  IMAD.WIDE R14, R15, 0x4, R2 ;  /* 0x000000040f0e7825 */ /* 0x000fc600078e0202 */
[----:B0-----:R-:W-:-:S07]  /*33f0*/  SHF.L.U32 R19, R17, UR6, RZ ;  /* 0x0000000611137c19 */ /* 0x001fce00080006ff */
        /* <DEDUP_REMOVED lines=9> */
[----:B------:R-:W3:Y:S02]  /*3490*/  LDG.E R21, desc[UR8][R8.64+0x400] ;  /* 0x0004000808157981 */ /* 0x000ee4000c1e1900 */
[----:B---3--:R-:W-:-:S05]  /*34a0*/  IMAD.IADD R16, R16, 0x1, R21 ;  /* 0x0000000110107824 */ /* 0x008fca00078e0215 */
[----:B------:R-:W-:Y:S02]  /*34b0*/  SHF.L.U32 R21, R16, UR6, RZ ;  /* 0x0000000610157c19 */ /* 0x000fe400080006ff */
[----:B------:R-:W-:-:S05]  /*34c0*/  @P1 SHF.R.S32.HI R21, RZ, UR4, R16 ;  /* 0x00000004ff151c19 */ /* 0x000fca0008011410 */
[----:B------:R2:W-:Y:S04]  /*34d0*/  STG.E desc[UR8][R14.64+0x400], R21 ;  /* 0x000400150e007986 */ /* 0x0005e8000c101908 */
[----:B------:R-:W3:Y:S04]  /*34e0*/  LDG.E R16, desc[UR8][R12.64+0x600] ;  /* 0x000600080c107981 */ /* 0x000ee8000c1e1900 */
[----:B0-----:R-:W3:Y:S01]  /*34f0*/  LDG.E R19, desc[UR8][R8.64+0x600] ;  /* 0x0006000808137981 */ /* 0x001ee2000c1e1900 */
[----:B------:R-:W-:Y:S02]  /*3500*/  VIADD R11, R11, 0x4 ;  /* 0x000000040b0b7836 */ /* 0x000fe40000000000 */
[----:B---3--:R-:W-:-:S05]  /*3510*/  IMAD.IADD R16, R16, 0x1, R19 ;  /* 0x0000000110107824 */ /* 0x008fca00078e0213 */
[----:B------:R-:W-:Y:S02]  /*3520*/  SHF.L.U32 R19, R16, UR6, RZ ;  /* 0x0000000610137c19 */ /* 0x000fe400080006ff */
[----:B------:R-:W-:-:S05]  /*3530*/  @P1 SHF.R.S32.HI R19, RZ, UR4, R16 ;  /* 0x00000004ff131c19 */ /* 0x000fca0008011410 */
[----:B------:R2:W-:Y:S02]  /*3540*/  STG.E desc[UR8][R14.64+0x600], R19 ;  /* 0x000600130e007986 */ /* 0x0005e4000c101908 */
.L_x_32:
[----:B-1----:R-:W-:Y:S05]  /*3550*/  @!P0 EXIT ;  /* 0x000000000000894d */ /* 0x002fea0003800000 */
[----:B------:R-:W-:Y:S02]  /*3560*/  ISETP.NE.AND P0, PT, R18, 0x1, PT ;  /* 0x000000011200780c */ /* 0x000fe40003f05270 */
[----:B------:R-:W-:-:S04]  /*3570*/  LOP3.LUT R10, R10, 0x1, RZ, 0xc0, !PT ;  /* 0x000000010a0a7812 */ /* 0x000fc800078ec0ff */
[----:B------:R-:W-:-:S07]  /*3580*/  ISETP.NE.U32.AND P1, PT, R10, 0x1, PT ;  /* 0x000000010a00780c */ /* 0x000fce0003f25070 */
[----:B------:R-:W-:Y:S06]  /*3590*/  @!P0 BRA `(.L_x_33) ;  /* 0x0000000000548947 */ /* 0x000fec0003800000 */
[----:B0-2-4-:R-:W-:Y:S01]  /*35a0*/  IMAD R19, R11, 0x80, R0 ;  /* 0x000000800b137824 */ /* 0x015fe200078e0200 */
[----:B------:R-:W0:Y:S03]  /*35b0*/  LDCU UR4, c[0x0][0x39c] ;  /* 0x00007380ff0477ac */ /* 0x000e260008000800 */
[----:B------:R-:W-:-:S04]  /*35c0*/  IMAD.WIDE R8, R19, 0x4, R6 ;  /* 0x0000000413087825 */ /* 0x000fc800078e0206 */
[----:B------:R-:W-:Y:S01]  /*35d0*/  IMAD.WIDE R12, R19, 0x4, R4 ;  /* 0x00000004130c7825 */ /* 0x000fe200078e0204 */
[----:B------:R-:W2:Y:S04]  /*35e0*/  LDG.E R10, desc[UR8][R8.64] ;  /* 0x00000008080a7981 */ /* 0x000ea8000c1e1900 */
[----:B------:R-:W2:Y:S01]  /*35f0*/  LDG.E R15, desc[UR8][R12.64] ;  /* 0x000000080c0f7981 */ /* 0x000ea2000c1e1900 */
[----:B0-----:R-:W-:-:S04]  /*3600*/  UIADD3 UR4, UPT, UPT, -UR5, UR4, URZ ;  /* 0x0000000405047290 */ /* 0x001fc8000fffe1ff */
[----:B------:R-:W-:Y:S02]  /*3610*/  UIADD3 UR6, UPT, UPT, -UR4, URZ, URZ ;  /* 0x000000ff04067290 */ /* 0x000fe4000fffe1ff */
[----:B------:R-:W-:Y:S01]  /*3620*/  ISETP.LE.AND P0, PT, RZ, UR4, PT ;  /* 0x00000004ff007c0c */ /* 0x000fe2000bf03270 */
[----:B--2---:R-:W-:Y:S02]  /*3630*/  IMAD.IADD R10, R10, 0x1, R15 ;  /* 0x000000010a0a7824 */ /* 0x004fe400078e020f */
[----:B------:R-:W-:-:S03]  /*3640*/  IMAD.WIDE R14, R19, 0x4, R2 ;  /* 0x00000004130e7825 */ /* 0x000fc600078e0202 */
[----:B------:R-:W-:-:S07]  /*3650*/  SHF.L.U32 R17, R10, UR6, RZ ;  /* 0x000000060a117c19 */ /* 0x000fce00080006ff */
[----:B------:R-:W-:-:S05]  /*3660*/  @P0 SHF.R.S32.HI R17, RZ, UR4, R10 ;  /* 0x00000004ff110c19 */ /* 0x000fca000801140a */
[----:B------:R1:W-:Y:S04]  /*3670*/  STG.E desc[UR8][R14.64], R17 ;  /* 0x000000110e007986 */ /* 0x0003e8000c101908 */
[----:B------:R-:W2:Y:S04]  /*3680*/  LDG.E R8, desc[UR8][R8.64+0x200] ;  /* 0x0002000808087981 */ /* 0x000ea8000c1e1900 */
[----:B------:R-:W2:Y:S01]  /*3690*/  LDG.E R13, desc[UR8][R12.64+0x200] ;  /* 0x000200080c0d7981 */ /* 0x000ea2000c1e1900 */
[----:B------:R-:W-:Y:S02]  /*36a0*/  VIADD R11, R11, 0x2 ;  /* 0x000000020b0b7836 */ /* 0x000fe40000000000 */
[----:B--2---:R-:W-:-:S05]  /*36b0*/  IMAD.IADD R10, R8, 0x1, R13 ;  /* 0x00000001080a7824 */ /* 0x004fca00078e020d */
[----:B------:R-:W-:Y:S02]  /*36c0*/  SHF.L.U32 R19, R10, UR6, RZ ;  /* 0x000000060a137c19 */ /* 0x000fe400080006ff */
[----:B------:R-:W-:-:S05]  /*36d0*/  @P0 SHF.R.S32.HI R19, RZ, UR4, R10 ;  /* 0x00000004ff130c19 */ /* 0x000fca000801140a */
[----:B------:R1:W-:Y:S02]  /*36e0*/  STG.E desc[UR8][R14.64+0x200], R19 ;  /* 0x000200130e007986 */ /* 0x0003e4000c101908 */
.L_x_33:
[----:B------:R-:W-:Y:S05]  /*36f0*/  @P1 EXIT ;  /* 0x000000000000194d */ /* 0x000fea0003800000 */
[----:B----4-:R-:W-:Y:S01]  /*3700*/  IMAD R11, R11, 0x80, R0 ;  /* 0x000000800b0b7824 */ /* 0x010fe200078e0200 */
[----:B------:R-:W3:Y:S03]  /*3710*/  LDCU UR4, c[0x0][0x39c] ;  /* 0x00007380ff0477ac */ /* 0x000ee60008000800 */
[----:B------:R-:W-:-:S04]  /*3720*/  IMAD.WIDE R6, R11, 0x4, R6 ;  /* 0x000000040b067825 */ /* 0x000fc800078e0206 */
[C---:B------:R-:W-:Y:S02]  /*3730*/  IMAD.WIDE R4, R11.reuse, 0x4, R4 ;  /* 0x000000040b047825 */ /* 0x040fe400078e0204 */
[----:B------:R-:W4:Y:S04]  /*3740*/  LDG.E R6, desc[UR8][R6.64] ;  /* 0x0000000806067981 */ /* 0x000f28000c1e1900 */
[----:B------:R-:W4:Y:S01]  /*3750*/  LDG.E R5, desc[UR8][R4.64] ;  /* 0x0000000804057981 */ /* 0x000f22000c1e1900 */
[----:B------:R-:W-:Y:S01]  /*3760*/  IMAD.WIDE R2, R11, 0x4, R2 ;  /* 0x000000040b027825 */ /* 0x000fe200078e0202 */
[----:B---3--:R-:W-:-:S04]  /*3770*/  UIADD3 UR4, UPT, UPT, -UR5, UR4, URZ ;  /* 0x0000000405047290 */ /* 0x008fc8000fffe1ff */
[----:B------:R-:W-:Y:S02]  /*3780*/  UIADD3 UR5, UPT, UPT, -UR4, URZ, URZ ;  /* 0x000000ff04057290 */ /* 0x000fe4000fffe1ff */
[----:B------:R-:W-:Y:S01]  /*3790*/  ISETP.LE.AND P0, PT, RZ, UR4, PT ;  /* 0x00000004ff007c0c */ /* 0x000fe2000bf03270 */
[----:B----4-:R-:W-:-:S05]  /*37a0*/  IMAD.IADD R0, R6, 0x1, R5 ;  /* 0x0000000106007824 */ /* 0x010fca00078e0205 */
[----:B------:R-:W-:-:S07]  /*37b0*/  SHF.L.U32 R9, R0, UR5, RZ ;  /* 0x0000000500097c19 */ /* 0x000fce00080006ff */
[----:B------:R-:W-:-:S05]  /*37c0*/  @P0 SHF.R.S32.HI R9, RZ, UR4, R0 ;  /* 0x00000004ff090c19 */ /* 0x000fca0008011400 */
[----:B------:R-:W-:Y:S01]  /*37d0*/  STG.E desc[UR8][R2.64], R9 ;  /* 0x0000000902007986 */ /* 0x000fe2000c101908 */
[----:B------:R-:W-:Y:S05]  /*37e0*/  EXIT ;  /* 0x000000000000794d */ /* 0x000fea0003800000 */
.L_x_34:
[----:B------:R-:W-:-:S00]  /*37f0*/  BRA `(.L_x_34) ;  /* 0xfffffffc00fc7947 */ /* 0x000fc0000383ffff */
[----:B------:R-:W-:-:S00]  /*3800*/  NOP ;  /* 0x0000000000007918 */ /* 0x000fc00000000000 */
[----:B------:R-:W-:-:S00]  /*3810*/  NOP ;  /* 0x0000000000007918 */ /* 0x000fc00000000000 */
[----:B------:R-:W-:-:S00]  /*3820*/  NOP ;  /* 0x0000000000007918 */ /* 0x000fc00000000000 */
[----:B------:R-:W-:-:S00]  /*3830*/  NOP ;  /* 0x0000000000007918 */ /* 0x000fc00000000000 */
[----:B------:R-:W-:-:S00]  /*3840*/  NOP ;  /* 0x0000000000007918 */ /* 0x000fc00000000000 */
[----:B------:R-:W-:-:S00]  /*3850*/  NOP ;  /* 0x0000000000007918 */ /* 0x000fc00000000000 */
[----:B------:R-:W-:-:S00]  /*3860*/  NOP ;  /* 0x0000000000007918 */ /* 0x000fc00000000000 */
[----:B------:R-:W-:-:S00]  /*3870*/  NOP ;  /* 0x0000000000007918 */ /* 0x000fc00000000000 */
.L_x_69:


//--------------------- .text._ZN3cub18CUB_300001_SM_10006detail9transform16transform_kernelINS2_10policy_hubILb1EN4cuda3std3__45tupleIJN6thrust24THRUST_300001_SM_1000_NS31transform_input_output_iteratorI20ValueToScaledInteger20ScaledIntegerToValueNSA_6detail15normal_iteratorINSA_10device_ptrIiEEEEEESJ_EEEE10policy1000EiNS7_4plusI13ScaledIntegerEESJ_JSJ_SJ_EEEvT0_iT1_T2_DpNS2_10kernel_argIT3_EE --------------------------
	.section	.text._ZN3cub18CUB_300001_SM_10006detail9transform16transform_kernelINS2_10policy_hubILb1EN4cuda3std3__45tupleIJN6thrust24THRUST_300001_SM_1000_NS31transform_input_output_iteratorI20ValueToScaledInteger20ScaledIntegerToValueNSA_6detail15normal_iteratorINSA_10device_ptrIiEEEEEESJ_EEEE10policy1000EiNS7_4plusI13ScaledIntegerEESJ_JSJ_SJ_EEEvT0_iT1_T2_DpNS2_10kernel_argIT3_EE,"ax",@progbits
	.align	128
        .global         _ZN3cub18CUB_300001_SM_10006detail9transform16transform_kernelINS2_10policy_hubILb1EN4cuda3std3__45tupleIJN6thrust24THRUST_300001_SM_1000_NS31transform_input_output_iteratorI20ValueToScaledInteger20ScaledIntegerToValueNSA_6detail15normal_iteratorINSA_10device_ptrIiEEEEEESJ_EEEE10policy1000EiNS7_4plusI13ScaledIntegerEESJ_JSJ_SJ_EEEvT0_iT1_T2_DpNS2_10kernel_argIT3_EE
        .type           _ZN3cub18CUB_300001_SM_10006detail9transform16transform_kernelINS2_10policy_hubILb1EN4cuda3std3__45tupleIJN6thrust24THRUST_300001_SM_1000_NS31transform_input_output_iteratorI20ValueToScaledInteger20ScaledIntegerToValueNSA_6detail15normal_iteratorINSA_10device_ptrIiEEEEEESJ_EEEE10policy1000EiNS7_4plusI13ScaledIntegerEESJ_JSJ_SJ_EEEvT0_iT1_T2_DpNS2_10kernel_argIT3_EE,@function
        .size           _ZN3cub18CUB_300001_SM_10006detail9transform16transform_kernelINS2_10policy_hubILb1EN4cuda3std3__45tupleIJN6thrust24THRUST_300001_SM_1000_NS31transform_input_output_iteratorI20ValueToScaledInteger20ScaledIntegerToValueNSA_6detail15normal_iteratorINSA_10device_ptrIiEEEEEESJ_EEEE10policy1000EiNS7_4plusI13ScaledIntegerEESJ_JSJ_SJ_EEEvT0_iT1_T2_DpNS2_10kernel_argIT3_EE,(.L_x_70 - _ZN3cub18CUB_300001_SM_10006detail9transform16transform_kernelINS2_10policy_hubILb1EN4cuda3std3__45tupleIJN6thrust24THRUST_300001_SM_1000_NS31transform_input_output_iteratorI20ValueToScaledInteger20ScaledIntegerToValueNSA_6detail15normal_iteratorINSA_10device_ptrIiEEEEEESJ_EEEE10policy1000EiNS7_4plusI13ScaledIntegerEESJ_JSJ_SJ_EEEvT0_iT1_T2_DpNS2_10kernel_argIT3_EE)
        .other          _ZN3cub18CUB_300001_SM_10006detail9transform16transform_kernelINS2_10policy_hubILb1EN4cuda3std3__45tupleIJN6thrust24THRUST_300001_SM_1000_NS31transform_input_output_iteratorI20ValueToScaledInteger20ScaledIntegerToValueNSA_6detail15normal_iteratorINSA_10device_ptrIiEEEEEESJ_EEEE10policy1000EiNS7_4plusI13ScaledIntegerEESJ_JSJ_SJ_EEEvT0_iT1_T2_DpNS2_10kernel_argIT3_EE,@"STO_CUDA_ENTRY STV_DEFAULT"
_ZN3cub18CUB_300001_SM_10006detail9transform16transform_kernelINS2_10policy_hubILb1EN4cuda3std3__45tupleIJN6thrust24THRUST_300001_SM_1000_NS31transform_input_output_iteratorI20ValueToScaledInteger20ScaledIntegerToValueNSA_6detail15normal_iteratorINSA_10device_ptrIiEEEEEESJ_EEEE10policy1000EiNS7_4plusI13ScaledIntegerEESJ_JSJ_SJ_EEEvT0_iT1_T2_DpNS2_10kernel_argIT3_EE:
.text._ZN3cub18CUB_300001_SM_10006detail9transform16transform_kernelINS2_10policy_hubILb1EN4cuda3std3__45tupleIJN6thrust24THRUST_300001_SM_1000_NS31transform_input_output_iteratorI20ValueToScaledInteger20ScaledIntegerToValueNSA_6detail15normal_iteratorINSA_10device_ptrIiEEEEEESJ_EEEE10policy1000EiNS7_4plusI13ScaledIntegerEESJ_JSJ_SJ_EEEvT0_iT1_T2_DpNS2_10kernel_argIT3_EE:
[----:B------:R-:W-:Y:S08]  /*0000*/  LDC R1, c[0x0][0x37c] ;  /* 0x0000df00ff017b82 */ /* 0x000ff00000000800 */
[----:B------:R-:W0:Y:S01]  /*0010*/  LDC.64 R2, c[0x0][0x380] ;  /* 0x0000e000ff027b82 */ /* 0x000e220000000a00 */
[----:B------:R-:W1:Y:S01]  /*0020*/  LDCU.64 UR12, c[0x0][0x3a0] ;  /* 0x00007400ff0c77ac */ /* 0x000e620008000a00 */
[----:B------:R-:W2:Y:S06]  /*0030*/  LDCU.64 UR14, c[0x0][0x3b0] ;  /* 0x00007600ff0e77ac */ /* 0x000eac0008000a00 */
[----:B------:R-:W3:Y:S01]  /*0040*/  S2UR UR10, SR_CTAID.X ;  /* 0x00000000000a79c3 */ /* 0x000ee20000002500 */
[----:B------:R-:W4:Y:S01]  /*0050*/  LDCU.64 UR16, c[0x0][0x390] ;  /* 0x00007200ff1077ac */ /* 0x000f220008000a00 */
[----:B------:R-:W0:Y:S02]  /*0060*/  LDCU.64 UR8, c[0x0][0x358] ;  /* 0x00006b00ff0877ac */ /* 0x000e240008000a00 */
[----:B0-----:R-:W-:-:S04]  /*0070*/  IMAD.SHL.U32 R0, R3, 0x80, RZ ;  /* 0x0000008003007824 */ /* 0x001fc800078e00ff */
[----:B---3--:R-:W-:-:S04]  /*0080*/  IMAD R11, R0, UR10, RZ ;  /* 0x0000000a000b7c24 */ /* 0x008fc8000f8e02ff */
[----:B------:R-:W-:Y:S02]  /*0090*/  IMAD.IADD R15, R2, 0x1, -R11 ;  /* 0x00000001020f7824 */ /* 0x000fe400078e0a0b */
[----:B------:R-:W-:-:S03]  /*00a0*/  IMAD.WIDE R12, R11, 0x4, RZ ;  /* 0x000000040b0c7825 */ /* 0x000fc600078e02ff */
[----:B------:R-:W-:Y:S02]  /*00b0*/  ISETP.GT.AND P0, PT, R0, R15, PT ;  /* 0x0000000f0000720c */ /* 0x000fe40003f04270 */
[C---:B-1----:R-:W-:Y:S02]  /*00c0*/  IADD3 R4, P1, PT, R12.reuse, UR12, RZ ;  /* 0x0000000c0c047c10 */ /* 0x042fe4000ff3e0ff */
[C---:B--2---:R-:W-:Y:S02]  /*00d0*/  IADD3 R6, P2, PT, R12.reuse, UR14, RZ ;  /* 0x0000000e0c067c10 */ /* 0x044fe4000ff5e0ff */
[----:B----4-:R-:W-:Y:S02]  /*00e0*/  IADD3 R8, P3, PT, R12, UR16, RZ ;  /* 0x000000100c087c10 */ /* 0x010fe4000ff7e0ff */
[C---:B------:R-:W-:Y:S02]  /*00f0*/  IADD3.X R5, PT, PT, R13.reuse, UR13, RZ, P1, !PT ;  /* 0x0000000d0d057c10 */ /* 0x040fe40008ffe4ff */
[----:B------:R-:W-:-:S02]  /*0100*/  IADD3.X R7, PT, PT, R13, UR15, RZ, P2, !PT ;  /* 0x0000000f0d077c10 */ /* 0x000fc400097fe4ff */
[----:B------:R-:W-:Y:S02]  /*0110*/  IADD3.X R9, PT, PT, R13, UR17, RZ, P3, !PT ;  /* 0x000000110d097c10 */ /* 0x000fe40009ffe4ff */
[----:B------:R-:W-:Y:S01]  /*0120*/  VIMNMX R0, PT, PT, R0, R15, PT ;  /* 0x0000000f00007248 */ /* 0x000fe20003fe0100 */
[----:B------:R-:W-:Y:S06]  /*0130*/  @P0 BRA `(.L_x_35) ;  /* 0x00000020004c0947 */ /* 0x000fec0003800000 */
[----:B------:R-:W-:-:S13]  /*0140*/  ISETP.GE.AND P0, PT, R3, 0x1, PT ;  /* 0x000000010300780c */ /* 0x000fda0003f06270 */
[----:B------:R-:W-:Y:S05]  /*0150*/  @!P0 EXIT ;  /* 0x000000000000894d */ /* 0x000fea0003800000 */
[----:B------:R-:W0:Y:S01]  /*0160*/  LDCU UR6, c[0x0][0x3b8] ;  /* 0x00007700ff0677ac */ /* 0x000e220008000800 */
[----:B------:R-:W1:Y:S01]  /*0170*/  S2R R0, SR_TID.X ;  /* 0x0000000000007919 */ /* 0x000e620000002100 */
[----:B------:R-:W-:Y:S01]  /*0180*/  IMAD.MOV.U32 R10, RZ, RZ, R12 ;  /* 0x000000ffff0a7224 */ /* 0x000fe200078e000c */
[----:B------:R-:W0:Y:S01]  /*0190*/  LDCU UR7, c[0x0][0x3a8] ;  /* 0x00007500ff0777ac */ /* 0x000e220008000800 */
[----:B------:R-:W-:Y:S02]  /*01a0*/  IMAD.MOV.U32 R11, RZ, RZ, R13 ;  /* 0x000000ffff0b7224 */ /* 0x000fe400078e000d */
[----:B------:R-:W-:Y:S01]  /*01b0*/  VIADD R2, R3, 0xffffffff ;  /* 0xffffffff03027836 */ /* 0x000fe20000000000 */
        /* <DEDUP_REMOVED lines=15> */
.L_x_38:
[----:B0-----:R-:W-:-:S04]  /*02b0*/  IMAD.WIDE.U32 R20, R13, 0x4, R4 ;  /* 0x000000040d147825 */ /* 0x001fc800078e0004 */
[C---:B------:R-:W-:Y:S02]  /*02c0*/  IMAD.WIDE.U32 R22, R13.reuse, 0x4, R6 ;  /* 0x000000040d167825 */ /* 0x040fe400078e0006 */
[----:B------:R-:W2:Y:S04]  /*02d0*/  LDG.E R20, desc[UR8][R20.64] ;  /* 0x0000000814147981 */ /* 0x000ea8000c1e1900 */
[----:B------:R-:W3:Y:S01]  /*02e0*/  LDG.E R23, desc[UR8][R22.64] ;  /* 0x0000000816177981 */ /* 0x000ee2000c1e1900 */
[C---:B------:R-:W-:Y:S02]  /*02f0*/  VIADD R25, R13.reuse, 0x80 ;  /* 0x000000800d197836 */ /* 0x040fe40000000000 */
[----:B------:R-:W-:-:S04]  /*0300*/  IMAD.WIDE.U32 R14, R13, 0x4, R8 ;  /* 0x000000040d0e7825 */ /* 0x000fc800078e0008 */
[----:B------:R-:W-:-:S04]  /*0310*/  IMAD.WIDE R16, R25, 0x4, R4 ;  /* 0x0000000419107825 */ /* 0x000fc800078e0204 */
[----:B------:R-:W-:Y:S01]  /*0320*/  IMAD.WIDE R18, R25, 0x4, R6 ;  /* 0x0000000419127825 */ /* 0x000fe200078e0206 */
        /* <DEDUP_REMOVED lines=59> */
.L_x_37:
[----:B------:R-:W-:Y:S05]  /*06e0*/  @!P2 EXIT ;  /* 0x000000000000a94d */ /* 0x000fea0003800000 */
[----:B------:R-:W-:Y:S02]  /*06f0*/  ISETP.GE.U32.AND P0, PT, R12, 0x4, PT ;  /* 0x000000040c00780c */ /* 0x000fe40003f06070 */
[----:B------:R-:W-:-:S04]  /*0700*/  LOP3.LUT R10, R3, 0x3, RZ, 0xc0, !PT ;  /* 0x00000003030a7812 */ /* 0x000fc800078ec0ff */
[----:B------:R-:W-:-:S07]  /*0710*/  ISETP.NE.AND P1, PT, R10, RZ, PT ;  /* 0x000000ff0a00720c */ /* 0x000fce0003f25270 */
[----:B------:R-:W-:Y:S06]  /*0720*/  @!P0 BRA `(.L_x_39) ;  /* 0x0000000000948947 */ /* 0x000fec0003800000 */
[----:B-1----:R-:W-:Y:S01]  /*0730*/  IMAD R17, R11, 0x80, R0 ;  /* 0x000000800b117824 */ /* 0x002fe200078e0200 */
[----:B------:R-:W1:Y:S03]  /*0740*/  LDCU UR4, c[0x0][0x39c] ;  /* 0x00007380ff0477ac */ /* 0x000e660008000800 */
[----:B0-----:R-:W-:-:S04]  /*0750*/  IMAD.WIDE R14, R17, 0x4, R4 ;  /* 0x00000004110e7825 */ /* 0x001fc800078e0204 */
[C---:B------:R-:W-:Y:S01]  /*0760*/  IMAD.WIDE R12, R17.reuse, 0x4, R6 ;  /* 0x00000004110c7825 */ /* 0x040fe200078e0206 */
[----:B------:R-:W2:Y:S04]  /*0770*/  LDG.E R2, desc[UR8][R14.64] ;  /* 0x000000080e027981 */ /* 0x000ea8000c1e1900 */
[----:B------:R-:W3:Y:S01]  /*0780*/  LDG.E R19, desc[UR8][R12.64] ;  /* 0x000000080c137981 */ /* 0x000ee2000c1e1900 */
[----:B------:R-:W-:Y:S01]  /*0790*/  IMAD.WIDE R16, R17, 0x4, R8 ;  /* 0x0000000411107825 */ /* 0x000fe200078e0208 */
[----:B-1----:R-:W-:-:S04]  /*07a0*/  UIADD3 UR4, UPT, UPT, -UR6, UR4, URZ ;  /* 0x0000000406047290 */ /* 0x002fc8000fffe1ff */
[----:B------:R-:W-:Y:S02]  /*07b0*/  UIADD3 UR7, UPT, UPT, -UR4, URZ, URZ ;  /* 0x000000ff04077290 */ /* 0x000fe4000fffe1ff */
[----:B------:R-:W-:Y:S02]  /*07c0*/  ISETP.LE.AND P0, PT, RZ, UR4, PT ;  /* 0x00000004ff007c0c */ /* 0x000fe4000bf03270 */
        /* <DEDUP_REMOVED lines=19> */
[----:B------:R-:W3:Y:S04]  /*0900*/  LDG.E R2, desc[UR8][R14.64+0x600] ;  /* 0x000600080e027981 */ /* 0x000ee8000c1e1900 */
[----:B------:R-:W4:Y:S01]  /*0910*/  LDG.E R23, desc[UR8][R12.64+0x600] ;  /* 0x000600080c177981 */ /* 0x000f22000c1e1900 */
[----:B------:R-:W-:Y:S01]  /*0920*/  VIADD R11, R11, 0x4 ;  /* 0x000000040b0b7836 */ /* 0x000fe20000000000 */
[----:B---3--:R-:W-:-:S05]  /*0930*/  SHF.L.U32 R2, R2, UR5, RZ ;  /* 0x0000000502027c19 */ /* 0x008fca00080006ff */
[----:B----4-:R-:W-:-:S05]  /*0940*/  IMAD.IADD R2, R2, 0x1, R23 ;  /* 0x0000000102027824 */ /* 0x010fca00078e0217 */
[----:B-1----:R-:W-:Y:S02]  /*0950*/  SHF.L.U32 R21, R2, UR7, RZ ;  /* 0x0000000702157c19 */ /* 0x002fe400080006ff */
[----:B------:R-:W-:-:S05]  /*0960*/  @P0 SHF.R.S32.HI R21, RZ, UR4, R2 ;  /* 0x00000004ff150c19 */ /* 0x000fca0008011402 */
[----:B------:R2:W-:Y:S02]  /*0970*/  STG.E desc[UR8][R16.64+0x600], R21 ;  /* 0x0006001510007986 */ /* 0x0005e4000c101908 */
.L_x_39:
[----:B------:R-:W-:Y:S05]  /*0980*/  @!P1 EXIT ;  /* 0x000000000000994d */ /* 0x000fea0003800000 */
[----:B------:R-:W-:Y:S02]  /*0990*/  ISETP.NE.AND P0, PT, R10, 0x1, PT ;  /* 0x000000010a00780c */ /* 0x000fe40003f05270 */
[----:B------:R-:W-:-:S04]  /*09a0*/  LOP3.LUT R3, R3, 0x1, RZ, 0xc0, !PT ;  /* 0x0000000103037812 */ /* 0x000fc800078ec0ff */
[----:B------:R-:W-:-:S07]  /*09b0*/  ISETP.NE.U32.AND P1, PT, R3, 0x1, PT ;  /* 0x000000010300780c */ /* 0x000fce0003f25070 */
[----:B------:R-:W-:Y:S06]  /*09c0*/  @!P0 BRA `(.L_x_40) ;  /* 0x00000000005c8947 */ /* 0x000fec0003800000 */
[----:B-12---:R-:W-:Y:S01]  /*09d0*/  IMAD R19, R11, 0x80, R0 ;  /* 0x000000800b137824 */ /* 0x006fe200078e0200 */
[----:B------:R-:W1:Y:S03]  /*09e0*/  LDCU UR4, c[0x0][0x39c] ;  /* 0x00007380ff0477ac */ /* 0x000e660008000800 */
[----:B0-----:R-:W-:-:S04]  /*09f0*/  IMAD.WIDE R14, R19, 0x4, R4 ;  /* 0x00000004130e7825 */ /* 0x001fc800078e0204 */
[----:B------:R-:W-:Y:S01]  /*0a00*/  IMAD.WIDE R12, R19, 0x4, R6 ;  /* 0x00000004130c7825 */ /* 0x000fe200078e0206 */
[----:B------:R-:W2:Y:S04]  /*0a10*/  LDG.E R2, desc[UR8][R14.64] ;  /* 0x000000080e027981 */ /* 0x000ea8000c1e1900 */
[----:B------:R-:W3:Y:S01]  /*0a20*/  LDG.E R3, desc[UR8][R12.64] ;  /* 0x000000080c037981 */ /* 0x000ee2000c1e1900 */
[----:B-1----:R-:W-:-:S04]  /*0a30*/  UIADD3 UR4, UPT, UPT, -UR6, UR4, URZ ;  /* 0x0000000406047290 */ /* 0x002fc8000fffe1ff */
        /* <DEDUP_REMOVED lines=9> */
[----:B------:R-:W4:Y:S01]  /*0ad0*/  LDG.E R13, desc[UR8][R12.64+0x200] ;  /* 0x000200080c0d7981 */ /* 0x000f22000c1e1900 */
[----:B------:R-:W-:Y:S01]  /*0ae0*/  VIADD R11, R11, 0x2 ;  /* 0x000000020b0b7836 */ /* 0x000fe20000000000 */
[----:B--2---:R-:W-:-:S05]  /*0af0*/  SHF.L.U32 R10, R14, UR5, RZ ;  /* 0x000000050e0a7c19 */ /* 0x004fca00080006ff */
[----:B----4-:R-:W-:-:S05]  /*0b00*/  IMAD.IADD R10, R10, 0x1, R13 ;  /* 0x000000010a0a7824 */ /* 0x010fca00078e020d */
[----:B------:R-:W-:Y:S02]  /*0b10*/  SHF.L.U32 R19, R10, UR7, RZ ;  /* 0x000000070a137c19 */ /* 0x000fe400080006ff */
[----:B------:R-:W-:-:S05]  /*0b20*/  @P0 SHF.R.S32.HI R19, RZ, UR4, R10 ;  /* 0x00000004ff130c19 */ /* 0x000fca000801140a */
[----:B------:R3:W-:Y:S02]  /*0b30*/  STG.E desc[UR8][R2.64+0x200], R19 ;  /* 0x0002001302007986 */ /* 0x0007e4000c101908 */
.L_x_40:
[----:B------:R-:W-:Y:S05]  /*0b40*/  @P1 EXIT ;  /* 0x000000000000194d */ /* 0x000fea0003800000 */
[----:B-1----:R-:W-:Y:S01]  /*0b50*/  IMAD R11, R11, 0x80, R0 ;  /* 0x000000800b0b7824 */ /* 0x002fe200078e0200 */
[----:B------:R-:W1:Y:S03]  /*0b60*/  LDCU UR4, c[0x0][0x39c] ;  /* 0x00007380ff0477ac */ /* 0x000e660008000800 */
[----:B------:R-:W-:-:S04]  /*0b70*/  IMAD.WIDE R4, R11, 0x4, R4 ;  /* 0x000000040b047825 */ /* 0x000fc800078e0204 */
[C---:B------:R-:W-:Y:S02]  /*0b80*/  IMAD.WIDE R6, R11.reuse, 0x4, R6 ;  /* 0x000000040b067825 */ /* 0x040fe400078e0206 */
[----:B------:R-:W4:Y:S04]  /*0b90*/  LDG.E R4, desc[UR8][R4.64] ;  /* 0x0000000804047981 */ /* 0x000f28000c1e1900 */
[----:B------:R-:W5:Y:S01]  /*0ba0*/  LDG.E R7, desc[UR8][R6.64] ;  /* 0x0000000806077981 */ /* 0x000f62000c1e1900 */
[----:B------:R-:W-:Y:S01]  /*0bb0*/  IMAD.WIDE R8, R11, 0x4, R8 ;  /* 0x000000040b087825 */ /* 0x000fe200078e0208 */
[----:B-1----:R-:W-:-:S06]  /*0bc0*/  UIADD3 UR4, UPT, UPT, -UR6, UR4, URZ ;  /* 0x0000000406047290 */ /* 0x002fcc000fffe1ff */
[----:B------:R-:W-:Y:S02]  /*0bd0*/  ISETP.LE.AND P0, PT, RZ, UR4, PT ;  /* 0x00000004ff007c0c */ /* 0x000fe4000bf03270 */
[----:B----4-:R-:W-:Y:S01]  /*0be0*/  SHF.L.U32 R0, R4, UR5, RZ ;  /* 0x0000000504007c19 */ /* 0x010fe200080006ff */
[----:B------:R-:W-:-:S04]  /*0bf0*/  UIADD3 UR5, UPT, UPT, -UR4, URZ, URZ ;  /* 0x000000ff04057290 */ /* 0x000fc8000fffe1ff */
[----:B-----5:R-:W-:-:S05]  /*0c00*/  IMAD.IADD R0, R0, 0x1, R7 ;  /* 0x0000000100007824 */ /* 0x020fca00078e0207 */
[----:B---3--:R-:W-:Y:S02]  /*0c10*/  SHF.L.U32 R3, R0, UR5, RZ ;  /* 0x0000000500037c19 */ /* 0x008fe400080006ff */
[----:B------:R-:W-:-:S05]  /*0c20*/  @P0 SHF.R.S32.HI R3, RZ, UR4, R0 ;  /* 0x00000004ff030c19 */ /* 0x000fca0008011400 */
[----:B------:R-:W-:Y:S01]  /*0c30*/  STG.E desc[UR8][R8.64], R3 ;  /* 0x0000000308007986 */ /* 0x000fe2000c101908 */
[----:B------:R-:W-:Y:S05]  /*0c40*/  EXIT ;  /* 0x000000000000794d */ /* 0x000fea0003800000 */
.L_x_36:
        /* <DEDUP_REMOVED lines=15> */
.L_x_43:
[----:B0-----:R-:W-:-:S04]  /*0d40*/  IMAD.WIDE.U32 R22, R13, 0x4, R6 ;  /* 0x000000040d167825 */ /* 0x001fc800078e0006 */
[C---:B------:R-:W-:Y:S02]  /*0d50*/  IMAD.WIDE.U32 R20, R13.reuse, 0x4, R4 ;  /* 0x000000040d147825 */ /* 0x040fe400078e0004 */
[----:B------:R-:W2:Y:S04]  /*0d60*/  LDG.E R22, desc[UR8][R22.64] ;  /* 0x0000000816167981 */ /* 0x000ea8000c1e1900 */
[----:B------:R-:W3:Y:S01]  /*0d70*/  LDG.E R20, desc[UR8][R20.64] ;  /* 0x0000000814147981 */ /* 0x000ee2000c1e1900 */
[----:B------:R-:W-:-:S04]  /*0d80*/  VIADD R25, R13, 0x80 ;  /* 0x000000800d197836 */ /* 0x000fc80000000000 */
[----:B------:R-:W-:-:S04]  /*0d90*/  IMAD.WIDE R16, R25, 0x4, R6 ;  /* 0x0000000419107825 */ /* 0x000fc800078e0206 */
[----:B------:R-:W-:Y:S01]  /*0da0*/  IMAD.WIDE R18, R25, 0x4, R4 ;  /* 0x0000000419127825 */ /* 0x000fe200078e0204 */
[----:B--2---:R-:W-:-:S05]  /*0db0*/  SHF.L.U32 R15, R22, UR5, RZ ;  /* 0x00000005160f7c19 */ /* 0x004fca00080006ff */
[----:B---3--:R-:W-:Y:S02]  /*0dc0*/  IMAD.IADD R10, R20, 0x1, R15 ;  /* 0x00000001140a7824 */ /* 0x008fe400078e020f */
[----:B------:R-:W-:-:S03]  /*0dd0*/  IMAD.WIDE.U32 R14, R13, 0x4, R8 ;  /* 0x000000040d0e7825 */ /* 0x000fc600078e0008 */
        /* <DEDUP_REMOVED lines=11> */
[----:B------:R-:W0:Y:S04]  /*0e90*/  LDG.E R22, desc[UR8][R16.64+0x200] ;  /* 0x0002000810167981 */ /* 0x000e28000c1e1900 */
[----:B------:R-:W2:Y:S01]  /*0ea0*/  LDG.E R10, desc[UR8][R18.64+0x200] ;  /* 0x00020008120a7981 */ /* 0x000ea2000c1e1900 */
[----:B0-----:R-:W-:-:S05]  /*0eb0*/  SHF.L.U32 R15, R22, UR5, RZ ;  /* 0x00000005160f7c19 */ /* 0x001fca00080006ff */
[----:B--2---:R-:W-:-:S05]  /*0ec0*/  IMAD.IADD R10, R10, 0x1, R15 ;  /* 0x000000010a0a7824 */ /* 0x004fca00078e020f */
[----:B------:R-:W-:Y:S02]  /*0ed0*/  SHF.L.U32 R15, R10, UR6, RZ ;  /* 0x000000060a0f7c19 */ /* 0x000fe400080006ff */
        /* <DEDUP_REMOVED lines=41> */
.L_x_42:
        /* <DEDUP_REMOVED lines=42> */
.L_x_44:
        /* <DEDUP_REMOVED lines=28> */
.L_x_45:
        /* <DEDUP_REMOVED lines=8> */
[----:B-1----:R-:W-:-:S06]  /*1650*/  UIADD3 UR4, UPT, UPT, -UR7, UR4, URZ ;  /* 0x0000000407047290 */ /* 0x002fcc000fffe1ff */
[----:B------:R-:W-:Y:S02]  /*1660*/  ISETP.LE.AND P0, PT, RZ, UR4, PT ;  /* 0x00000004ff007c0c */ /* 0x000fe4000bf03270 */
[----:B---3--:R-:W-:Y:S01]  /*1670*/  SHF.L.U32 R3, R6, UR5, RZ ;  /* 0x0000000506037c19 */ /* 0x008fe200080006ff */
[----:B------:R-:W-:-:S04]  /*1680*/  UIADD3 UR5, UPT, UPT, -UR4, URZ, URZ ;  /* 0x000000ff04057290 */ /* 0x000fc8000fffe1ff */
[----:B----4-:R-:W-:-:S05]  /*1690*/  IMAD.IADD R3, R4, 0x1, R3 ;  /* 0x0000000104037824 */ /* 0x010fca00078e0203 */
[----:B------:R-:W-:Y:S02]  /*16a0*/  SHF.L.U32 R13, R3, UR5, RZ ;  /* 0x00000005030d7c19 */ /* 0x000fe400080006ff */
[----:B------:R-:W-:-:S05]  /*16b0*/  @P0 SHF.R.S32.HI R13, RZ, UR4, R3 ;  /* 0x00000004ff0d0c19 */ /* 0x000fca0008011403 */
[----:B------:R-:W-:Y:S01]  /*16c0*/  STG.E desc[UR8][R8.64], R13 ;  /* 0x0000000d08007986 */ /* 0x000fe2000c101908 */
[----:B------:R-:W-:Y:S05]  /*16d0*/  EXIT ;  /* 0x000000000000794d */ /* 0x000fea0003800000 */
.L_x_41:
        /* <DEDUP_REMOVED lines=24> */
.L_x_47:
        /* <DEDUP_REMOVED lines=65> */
.L_x_46:
[----:B-1----:R-:W1:Y:S02]  /*1c70*/  LDC R0, c[0x0][0x384] ;  /* 0x0000e100ff007b82 */ /* 0x002e640000000800 */
[----:B-1----:R-:W-:-:S13]  /*1c80*/  LOP3.LUT P0, R3, R0, 0x7, RZ, 0xc0, !PT ;  /* 0x0000000700037812 */ /* 0x002fda000780c0ff */
[----:B------:R-:W-:Y:S05]  /*1c90*/  @!P0 EXIT ;  /* 0x000000000000894d */ /* 0x000fea0003800000 */
[----:B------:R-:W1:Y:S01]  /*1ca0*/  LDCU.64 UR4, c[0x0][0x3a0] ;  /* 0x00007400ff0477ac */ /* 0x000e620008000a00 */
[----:B------:R-:W-:Y:S01]  /*1cb0*/  IMAD.SHL.U32 R2, R0, 0x80, RZ ;  /* 0x0000008000027824 */ /* 0x000fe200078e00ff */
[----:B------:R-:W2:Y:S01]  /*1cc0*/  S2R R9, SR_TID.X ;  /* 0x0000000000097919 */ /* 0x000ea20000002100 */
[----:B------:R-:W-:Y:S01]  /*1cd0*/  ISETP.GE.U32.AND P1, PT, R3, 0x4, PT ;  /* 0x000000040300780c */ /* 0x000fe20003f26070 */
[----:B------:R-:W3:Y:S01]  /*1ce0*/  LDCU.64 UR6, c[0x0][0x3b0] ;  /* 0x00007600ff0677ac */ /* 0x000ee20008000a00 */
[----:B------:R-:W-:Y:S01]  /*1cf0*/  IMAD R2, R2, UR10, RZ ;  /* 0x0000000a02027c24 */ /* 0x000fe2000f8e02ff */
[----:B------:R-:W-:Y:S01]  /*1d00*/  LOP3.LUT R18, R0, 0x3, RZ, 0xc0, !PT ;  /* 0x0000000300127812 */ /* 0x000fe200078ec0ff */
[----:B------:R-:W4:Y:S02]  /*1d10*/  LDCU.64 UR12, c[0x0][0x390] ;  /* 0x00007200ff0c77ac */ /* 0x000f240008000a00 */
[----:B------:R-:W-:-:S03]  /*1d20*/  IMAD.WIDE R4, R2, 0x4, RZ ;  /* 0x0000000402047825 */ /* 0x000fc600078e02ff */
[C---:B-1----:R-:W-:Y:S02]  /*1d30*/  IADD3 R6, P0, PT, R4.reuse, UR4, RZ ;  /* 0x0000000404067c10 */ /* 0x042fe4000ff1e0ff */
[C---:B---3--:R-:W-:Y:S02]  /*1d40*/  IADD3 R2, P2, PT, R4.reuse, UR6, RZ ;  /* 0x0000000604027c10 */ /* 0x048fe4000ff5e0ff */
[C---:B------:R-:W-:Y:S01]  /*1d50*/  IADD3.X R7, PT, PT, R5.reuse, UR5, RZ, P0, !PT ;  /* 0x0000000505077c10 */ /* 0x040fe200087fe4ff */
[----:B------:R-:W1:Y:S01]  /*1d60*/  LDCU UR5, c[0x0][0x3a8] ;  /* 0x00007500ff0577ac */ /* 0x000e620008000800 */
[----:B----4-:R-:W-:Y:S02]  /*1d70*/  IADD3 R4, P3, PT, R4, UR12, RZ ;  /* 0x0000000c04047c10 */ /* 0x010fe4000ff7e0ff */
[C---:B------:R-:W-:Y:S02]  /*1d80*/  IADD3.X R3, PT, PT, R5.reuse, UR7, RZ, P2, !PT ;  /* 0x0000000705037c10 */ /* 0x040fe400097fe4ff */
[----:B------:R-:W-:-:S02]  /*1d90*/  IADD3.X R5, PT, PT, R5, UR13, RZ, P3, !PT ;  /* 0x0000000d05057c10 */ /* 0x000fc40009ffe4ff */
[----:B------:R-:W-:Y:S01]  /*1da0*/  ISETP.NE.AND P0, PT, R18, RZ, PT ;  /* 0x000000ff1200720c */ /* 0x000fe20003f05270 */
[----:B------:R-:W-:-:S12]  /*1db0*/  @!P1 BRA `(.L_x_48) ;  /* 0x0000000000849947 */ /* 0x000fd80003800000 */
[----:B--2---:R-:W-:Y:S01]  /*1dc0*/  IMAD R15, R8, 0x80, R9 ;  /* 0x00000080080f7824 */ /* 0x004fe200078e0209 */
        /* <DEDUP_REMOVED lines=26> */
[----:B0-----:R-:W2:Y:S01]  /*1f70*/  LDG.E R19, desc[UR8][R10.64+0x600] ;  /* 0x000600080a137981 */ /* 0x001ea2000c1e1900 */
[----:B------:R-:W-:Y:S02]  /*1f80*/  VIADD R8, R8, 0x4 ;  /* 0x0000000408087836 */ /* 0x000fe40000000000 */
[----:B--2---:R-:W-:-:S05]  /*1f90*/  IMAD.IADD R16, R16, 0x1, R19 ;  /* 0x0000000110107824 */ /* 0x004fca00078e0213 */
[----:B------:R-:W-:Y:S02]  /*1fa0*/  SHF.L.U32 R19, R16, UR6, RZ ;  /* 0x0000000610137c19 */ /* 0x000fe400080006ff */
[----:B------:R-:W-:-:S05]  /*1fb0*/  @P1 SHF.R.S32.HI R19, RZ, UR4, R16 ;  /* 0x00000004ff131c19 */ /* 0x000fca0008011410 */
[----:B------:R3:W-:Y:S02]  /*1fc0*/  STG.E desc[UR8][R14.64+0x600], R19 ;  /* 0x000600130e007986 */ /* 0x0007e4000c101908 */
.L_x_48:
[----:B-1----:R-:W-:Y:S05]  /*1fd0*/  @!P0 EXIT ;  /* 0x000000000000894d */ /* 0x002fea0003800000 */
[----:B------:R-:W-:Y:S02]  /*1fe0*/  ISETP.NE.AND P0, PT, R18, 0x1, PT ;  /* 0x000000011200780c */ /* 0x000fe40003f05270 */
[----:B------:R-:W-:-:S04]  /*1ff0*/  LOP3.LUT R0, R0, 0x1, RZ, 0xc0, !PT ;  /* 0x0000000100007812 */ /* 0x000fc800078ec0ff */
[----:B------:R-:W-:-:S07]  /*2000*/  ISETP.NE.U32.AND P1, PT, R0, 0x1, PT ;  /* 0x000000010000780c */ /* 0x000fce0003f25070 */
[----:B------:R-:W-:Y:S06]  /*2010*/  @!P0 BRA `(.L_x_49) ;  /* 0x0000000000548947 */ /* 0x000fec0003800000 */
[----:B0-23--:R-:W-:Y:S01]  /*2020*/  IMAD R19, R8, 0x80, R9 ;  /* 0x0000008008137824 */ /* 0x00dfe200078e0209 */
        /* <DEDUP_REMOVED lines=20> */
.L_x_49:
[----:B------:R-:W-:Y:S05]  /*2170*/  @P1 EXIT ;  /* 0x000000000000194d */ /* 0x000fea0003800000 */
[----:B--2---:R-:W-:Y:S01]  /*2180*/  IMAD R9, R8, 0x80, R9 ;  /* 0x0000008008097824 */ /* 0x004fe200078e0209 */
[----:B------:R-:W2:Y:S03]  /*2190*/  LDCU UR4, c[0x0][0x39c] ;  /* 0x00007380ff0477ac */ /* 0x000ea60008000800 */
[----:B------:R-:W-:-:S04]  /*21a0*/  IMAD.WIDE R6, R9, 0x4, R6 ;  /* 0x0000000409067825 */ /* 0x000fc800078e0206 */
[C---:B------:R-:W-:Y:S02]  /*21b0*/  IMAD.WIDE R2, R9.reuse, 0x4, R2 ;  /* 0x0000000409027825 */ /* 0x040fe400078e0202 */
[----:B------:R-:W4:Y:S04]  /*21c0*/  LDG.E R6, desc[UR8][R6.64] ;  /* 0x0000000806067981 */ /* 0x000f28000c1e1900 */
[----:B------:R-:W4:Y:S01]  /*21d0*/  LDG.E R3, desc[UR8][R2.64] ;  /* 0x0000000802037981 */ /* 0x000f22000c1e1900 */
[----:B------:R-:W-:Y:S01]  /*21e0*/  IMAD.WIDE R4, R9, 0x4, R4 ;  /* 0x0000000409047825 */ /* 0x000fe200078e0204 */
[----:B--2---:R-:W-:-:S04]  /*21f0*/  UIADD3 UR4, UPT, UPT, -UR5, UR4, URZ ;  /* 0x0000000405047290 */ /* 0x004fc8000fffe1ff */
[----:B------:R-:W-:Y:S02]  /*2200*/  UIADD3 UR5, UPT, UPT, -UR4, URZ, URZ ;  /* 0x000000ff04057290 */ /* 0x000fe4000fffe1ff */
[----:B------:R-:W-:Y:S01]  /*2210*/  ISETP.LE.AND P0, PT, RZ, UR4, PT ;  /* 0x00000004ff007c0c */ /* 0x000fe2000bf03270 */
[----:B----4-:R-:W-:-:S05]  /*2220*/  IMAD.IADD R0, R6, 0x1, R3 ;  /* 0x0000000106007824 */ /* 0x010fca00078e0203 */
[----:B------:R-:W-:-:S07]  /*2230*/  SHF.L.U32 R11, R0, UR5, RZ ;  /* 0x00000005000b7c19 */ /* 0x000fce00080006ff */
[----:B------:R-:W-:-:S05]  /*2240*/  @P0 SHF.R.S32.HI R11, RZ, UR4, R0 ;  /* 0x00000004ff0b0c19 */ /* 0x000fca0008011400 */
[----:B------:R-:W-:Y:S01]  /*2250*/  STG.E desc[UR8][R4.64], R11 ;  /* 0x0000000b04007986 */ /* 0x000fe2000c101908 */
[----:B------:R-:W-:Y:S05]  /*2260*/  EXIT ;  /* 0x000000000000794d */ /* 0x000fea0003800000 */
.L_x_35:
[----:B------:R-:W0:Y:S02]  /*2270*/  LDC R10, c[0x0][0x384] ;  /* 0x0000e100ff0a7b82 */ /* 0x000e240000000800 */
[----:B0-----:R-:W-:-:S13]  /*2280*/  ISETP.GE.AND P0, PT, R10, 0x1, PT ;  /* 0x000000010a00780c */ /* 0x001fda0003f06270 */
[----:B------:R-:W-:Y:S05]  /*2290*/  @!P0 EXIT ;  /* 0x000000000000894d */ /* 0x000fea0003800000 */
[----:B------:R-:W0:Y:S01]  /*22a0*/  LDCU UR4, c[0x0][0x3b8] ;  /* 0x00007700ff0477ac */ /* 0x000e220008000800 */
[----:B------:R-:W1:Y:S01]  /*22b0*/  S2R R8, SR_TID.X ;  /* 0x0000000000087919 */ /* 0x000e620000002100 */
[C---:B------:R-:W-:Y:S01]  /*22c0*/  IMAD.SHL.U32 R2, R10.reuse, 0x80, RZ ;  /* 0x000000800a027824 */ /* 0x040fe200078e00ff */
[----:B------:R-:W0:Y:S01]  /*22d0*/  LDCU UR5, c[0x0][0x3a8] ;  /* 0x00007500ff0577ac */ /* 0x000e220008000800 */
[----:B------:R-:W-:Y:S02]  /*22e0*/  VIADD R12, R10, 0xffffffff ;  /* 0xffffffff0a0c7836 */ /* 0x000fe40000000000 */
[----:B------:R-:W-:Y:S01]  /*22f0*/  IMAD R2, R2, UR10, RZ ;  /* 0x0000000a02027c24 */ /* 0x000fe2000f8e02ff */
[----:B------:R-:W2:Y:S03]  /*2300*/  LDCU.64 UR6, c[0x0][0x3a0] ;  /* 0x00007400ff0677ac */ /* 0x000ea60008000a00 */
[----:B------:R-:W-:Y:S01]  /*2310*/  IMAD.WIDE R2, R2, 0x4, RZ ;  /* 0x0000000402027825 */ /* 0x000fe200078e02ff */
[----:B------:R-:W3:Y:S01]  /*2320*/  LDCU.64 UR12, c[0x0][0x390] ;  /* 0x00007200ff0c77ac */ /* 0x000ee20008000a00 */
[----:B------:R-:W4:Y:S01]  /*2330*/  LDCU.64 UR14, c[0x0][0x3b0] ;  /* 0x00007600ff0e77ac */ /* 0x000f220008000a00 */
[----:B0-----:R-:W-:Y:S01]  /*2340*/  UISETP.GE.AND UP0, UPT, UR4, UR5, UPT ;  /* 0x000000050400728c */ /* 0x001fe2000bf06270 */
[----:B--2---:R-:W-:-:S02]  /*2350*/  IADD3 R6, P0, PT, R2, UR6, RZ ;  /* 0x0000000602067c10 */ /* 0x004fc4000ff1e0ff */
[C---:B---3--:R-:W-:Y:S02]  /*2360*/  IADD3 R4, P1, PT, R2.reuse, UR12, RZ ;  /* 0x0000000c02047c10 */ /* 0x048fe4000ff3e0ff */
[C---:B------:R-:W-:Y:S02]  /*2370*/  IADD3.X R7, PT, PT, R3.reuse, UR7, RZ, P0, !PT ;  /* 0x0000000703077c10 */ /* 0x040fe400087fe4ff */
[----:B----4-:R-:W-:Y:S02]  /*2380*/  IADD3 R2, P2, PT, R2, UR14, RZ ;  /* 0x0000000e02027c10 */ /* 0x010fe4000ff5e0ff */
[C---:B------:R-:W-:Y:S02]  /*2390*/  IADD3.X R5, PT, PT, R3.reuse, UR13, RZ, P1, !PT ;  /* 0x0000000d03057c10 */ /* 0x040fe40008ffe4ff */
[----:B------:R-:W-:Y:S01]  /*23a0*/  IADD3.X R3, PT, PT, R3, UR15, RZ, P2, !PT ;  /* 0x0000000f03037c10 */ /* 0x000fe200097fe4ff */
[----:B-1----:R-:W-:Y:S08]  /*23b0*/  BRA.U UP0, `(.L_x_50) ;  /* 0x0000000500847547 */ /* 0x002ff0000b800000 */
        /* <DEDUP_REMOVED lines=8> */
[----:B------:R-:W-:-:S04]  /*2440*/  VIADD R15, R8, 0x100 ;  /* 0x00000100080f7836 */ /* 0x000fc80000000000 */
[----:B------:R-:W-:Y:S01]  /*2450*/  IMAD.MOV R10, RZ, RZ, -R13 ;  /* 0x000000ffff0a7224 */ /* 0x000fe200078e0a0d */
[----:B0-----:R-:W-:-:S04]  /*2460*/  UIADD3 UR6, UPT, UPT, -UR4, UR6, URZ ;  /* 0x0000000604067290 */ /* 0x001fc8000fffe1ff */
[----:B------:R-:W-:-:S12]  /*2470*/  UIADD3 UR4, UPT, UPT, -UR6, URZ, URZ ;  /* 0x000000ff06047290 */ /* 0x000fd8000fffe1ff */
.L_x_52:
[----:B------:R-:W-:-:S05]  /*2480*/  VIADD R17, R15, 0xffffff00 ;  /* 0xffffff000f117836 */ /* 0x000fca0000000000 */
[----:B------:R-:W-:-:S13]  /*2490*/  ISETP.GE.AND P2, PT, R17, R0, PT ;  /* 0x000000001100720c */ /* 0x000fda0003f46270 */
[----:B------:R-:W-:-:S04]  /*24a0*/  @!P2 IMAD.WIDE R20, R17, 0x4, R6 ;  /* 0x000000041114a825 */ /* 0x000fc800078e0206 */
[----:B------:R-:W-:Y:S02]  /*24b0*/  @!P2 IMAD.WIDE R24, R17, 0x4, R2 ;  /* 0x000000041118a825 */ /* 0x000fe400078e0202 */
[----:B------:R-:W2:Y:S04]  /*24c0*/  @!P2 LDG.E R20, desc[UR8][R20.64] ;  /* 0x000000081414a981 */ /* 0x000ea8000c1e1900 */
[----:B------:R-:W3:Y:S01]  /*24d0*/  @!P2 LDG.E R25, desc[UR8][R24.64] ;  /* 0x000000081819a981 */ /* 0x000ee2000c1e1900 */
[----:B------:R-:W-:Y:S01]  /*24e0*/  VIADD R23, R15, 0xffffff80 ;  /* 0xffffff800f177836 */ /* 0x000fe20000000000 */
[----:B------:R-:W-:Y:S01]  /*24f0*/  ISETP.LE.AND P3, PT, RZ, UR6, !P2 ;  /* 0x00000006ff007c0c */ /* 0x000fe2000d763270 */
[----:B------:R-:W-:-:S03]  /*2500*/  @!P2 IMAD.WIDE R16, R17, 0x4, R4 ;  /* 0x000000041110a825 */ /* 0x000fc600078e0204 */
[----:B------:R-:W-:-:S13]  /*2510*/  ISETP.GE.AND P1, PT, R23, R0, PT ;  /* 0x000000001700720c */ /* 0x000fda0003f26270 */
[----:B------:R-:W-:Y:S01]  /*2520*/  @!P1 IMAD.WIDE R18, R23, 0x4, R6 ;  /* 0x0000000417129825 */ /* 0x000fe200078e0206 */
[----:B--2---:R-:W-:-:S03]  /*2530*/  @!P2 SHF.L.U32 R12, R20, UR5, RZ ;  /* 0x00000005140cac19 */ /* 0x004fc600080006ff */
[----:B------:R-:W-:-:S04]  /*2540*/  @!P1 IMAD.WIDE R20, R23, 0x4, R2 ;  /* 0x0000000417149825 */ /* 0x000fc800078e0202 */
[----:B---3--:R-:W-:-:S05]  /*2550*/  @!P2 IMAD.IADD R12, R12, 0x1, R25 ;  /* 0x000000010c0ca824 */ /* 0x008fca00078e0219 */
[----:B------:R-:W-:Y:S02]  /*2560*/  @!P2 SHF.L.U32 R29, R12, UR4, RZ ;  /* 0x000000040c1dac19 */ /* 0x000fe400080006ff */
[----:B------:R-:W-:-:S05]  /*2570*/  @P3 SHF.R.S32.HI R29, RZ, UR6, R12 ;  /* 0x00000006ff1d3c19 */ /* 0x000fca000801140c */
[----:B------:R0:W-:Y:S04]  /*2580*/  @!P2 STG.E desc[UR8][R16.64], R29 ;  /* 0x0000001d1000a986 */ /* 0x0001e8000c101908 */
[----:B------:R-:W2:Y:S04]  /*2590*/  @!P1 LDG.E R18, desc[UR8][R18.64] ;  /* 0x0000000812129981 */ /* 0x000ea8000c1e1900 */
[----:B------:R-:W3:Y:S01]  /*25a0*/  @!P1 LDG.E R21, desc[UR8][R20.64] ;  /* 0x0000000814159981 */ /* 0x000ee2000c1e1900 */
[----:B------:R-:W-:Y:S01]  /*25b0*/  ISETP.GE.AND P2, PT, R15, R0, PT ;  /* 0x000000000f00720c */ /* 0x000fe20003f46270 */
[----:B------:R-:W-:Y:S01]  /*25c0*/  @!P1 IMAD.WIDE R22, R23, 0x4, R4 ;  /* 0x0000000417169825 */ /* 0x000fe200078e0204 */
[----:B------:R-:W-:-:S11]  /*25d0*/  ISETP.LE.AND P3, PT, RZ, UR6, !P1 ;  /* 0x00000006ff007c0c */ /* 0x000fd6000cf63270 */
[----:B------:R-:W-:-:S04]  /*25e0*/  @!P2 IMAD.WIDE R26, R15, 0x4, R6 ;  /* 0x000000040f1aa825 */ /* 0x000fc800078e0206 */
[----:B0-----:R-:W-:Y:S01]  /*25f0*/  @!P2 IMAD.WIDE R16, R15, 0x4, R2 ;  /* 0x000000040f10a825 */ /* 0x001fe200078e0202 */
[----:B--2---:R-:W-:-:S05]  /*2600*/  @!P1 SHF.L.U32 R12, R18, UR5, RZ ;  /* 0x00000005120c9c19 */ /* 0x004fca00080006ff */
[----:B---3--:R-:W-:-:S05]  /*2610*/  @!P1 IMAD.IADD R12, R12, 0x1, R21 ;  /* 0x000000010c0c9824 */ /* 0x008fca00078e0215 */
[----:B------:R-:W-:Y:S02]  /*2620*/  @!P1 SHF.L.U32 R14, R12, UR4, RZ ;  /* 0x000000040c0e9c19 */ /* 0x000fe400080006ff */
[----:B------:R-:W-:-:S05]  /*2630*/  @P3 SHF.R.S32.HI R14, RZ, UR6, R12 ;  /* 0x00000006ff0e3c19 */ /* 0x000fca000801140c */
[----:B------:R0:W-:Y:S04]  /*2640*/  @!P1 STG.E desc[UR8][R22.64], R14 ;  /* 0x0000000e16009986 */ /* 0x0001e8000c101908 */
[----:B------:R-:W2:Y:S04]  /*2650*/  @!P2 LDG.E R26, desc[UR8][R26.64] ;  /* 0x000000081a1aa981 */ /* 0x000ea8000c1e1900 */
[----:B------:R-:W3:Y:S01]  /*2660*/  @!P2 LDG.E R17, desc[UR8][R16.64] ;  /* 0x000000081011a981 */ /* 0x000ee2000c1e1900 */
[C---:B------:R-:W-:Y:S01]  /*2670*/  VIADD R25, R15.reuse, 0x80 ;  /* 0x000000800f197836 */ /* 0x040fe20000000000 */
[----:B------:R-:W-:Y:S01]  /*2680*/  ISETP.LE.AND P3, PT, RZ, UR6, !P2 ;  /* 0x00000006ff007c0c */ /* 0x000fe2000d763270 */
[----:B------:R-:W-:-:S03]  /*2690*/  @!P2 IMAD.WIDE R18, R15, 0x4, R4 ;  /* 0x000000040f12a825 */ /* 0x000fc600078e0204 */
[----:B------:R-:W-:-:S13]  /*26a0*/  ISETP.GE.AND P1, PT, R25, R0, PT ;  /* 0x000000001900720c */ /* 0x000fda0003f26270 */
        /* <DEDUP_REMOVED lines=9> */
[----:B------:R-:W-:Y:S01]  /*2740*/  ISETP.LE.AND P2, PT, RZ, UR6, !P1 ;  /* 0x00000006ff007c0c */ /* 0x000fe2000cf43270 */
[----:B------:R-:W-:-:S04]  /*2750*/  @!P1 IMAD.WIDE R16, R25, 0x4, R4 ;  /* 0x0000000419109825 */ /* 0x000fc800078e0204 */
[----:B------:R-:W-:Y:S02]  /*2760*/  VIADD R10, R10, 0x4 ;  /* 0x000000040a0a7836 */ /* 0x000fe40000000000 */
[----:B------:R-:W-:Y:S01]  /*2770*/  VIADD R15, R15, 0x200 ;  /* 0x000002000f0f7836 */ /* 0x000fe20000000000 */
[----:B--2---:R-:W-:-:S05]  /*2780*/  @!P1 SHF.L.U32 R12, R20, UR5, RZ ;  /* 0x00000005140c9c19 */ /* 0x004fca00080006ff */
[----:B---3--:R-:W-:-:S05]  /*2790*/  @!P1 IMAD.IADD R12, R12, 0x1, R23 ;  /* 0x000000010c0c9824 */ /* 0x008fca00078e0217 */
[----:B------:R-:W-:Y:S02]  /*27a0*/  @!P1 SHF.L.U32 R27, R12, UR4, RZ ;  /* 0x000000040c1b9c19 */ /* 0x000fe400080006ff */
[----:B------:R-:W-:-:S05]  /*27b0*/  @P2 SHF.R.S32.HI R27, RZ, UR6, R12 ;  /* 0x00000006ff1b2c19 */ /* 0x000fca000801140c */
[----:B------:R0:W-:Y:S01]  /*27c0*/  @!P1 STG.E desc[UR8][R16.64], R27 ;  /* 0x0000001b10009986 */ /* 0x0001e2000c101908 */
[----:B------:R-:W-:-:S13]  /*27d0*/  ISETP.NE.AND P1, PT, R10, RZ, PT ;  /* 0x000000ff0a00720c */ /* 0x000fda0003f25270 */
[----:B0-----:R-:W-:Y:S05]  /*27e0*/  @P1 BRA `(.L_x_52) ;  /* 0xfffffffc00241947 */ /* 0x001fea000383ffff */
.L_x_51:
[----:B------:R-:W-:Y:S05]  /*27f0*/  @!P0 EXIT ;  /* 0x000000000000894d */ /* 0x000fea0003800000 */
[----:B------:R-:W0:Y:S01]  /*2800*/  LDC.64 R2, c[0x0][0x390] ;  /* 0x0000e400ff027b82 */ /* 0x000e220000000a00 */
[----:B------:R-:W1:Y:S01]  /*2810*/  LDCU UR4, c[0x0][0x3b8] ;  /* 0x00007700ff0477ac */ /* 0x000e620008000800 */
[----:B------:R-:W-:Y:S02]  /*2820*/  IMAD R15, R13, 0x80, R8 ;  /* 0x000000800d0f7824 */ /* 0x000fe400078e0208 */
[----:B------:R-:W-:Y:S01]  /*2830*/  IMAD.MOV R14, RZ, RZ, -R9 ;  /* 0x000000ffff0e7224 */ /* 0x000fe200078e0a09 */
[----:B------:R-:W1:Y:S03]  /*2840*/  LDCU UR6, c[0x0][0x39c] ;  /* 0x00007380ff0677ac */ /* 0x000e660008000800 */
[----:B------:R-:W2:Y:S08]  /*2850*/  LDC.64 R4, c[0x0][0x3b0] ;  /* 0x0000ec00ff047b82 */ /* 0x000eb00000000a00 */
[----:B------:R-:W3:Y:S01]  /*2860*/  LDC.64 R6, c[0x0][0x3a0] ;  /* 0x0000e800ff067b82 */ /* 0x000ee20000000a00 */
[----:B-1----:R-:W-:Y:S01]  /*2870*/  UIADD3 UR4, UPT, UPT, -UR4, UR6, URZ ;  /* 0x0000000604047290 */ /* 0x002fe2000fffe1ff */
[----:B0-----:R-:W-:-:S03]  /*2880*/  IMAD.WIDE R2, R11, 0x4, R2 ;  /* 0x000000040b027825 */ /* 0x001fc600078e0202 */
[----:B------:R-:W-:Y:S01]  /*2890*/  UIADD3 UR6, UPT, UPT, -UR4, URZ, URZ ;  /* 0x000000ff04067290 */ /* 0x000fe2000fffe1ff */
[----:B--2---:R-:W-:-:S04]  /*28a0*/  IMAD.WIDE R4, R11, 0x4, R4 ;  /* 0x000000040b047825 */ /* 0x004fc800078e0204 */
[----:B---3--:R-:W-:-:S07]  /*28b0*/  IMAD.WIDE R6, R11, 0x4, R6 ;  /* 0x000000040b067825 */ /* 0x008fce00078e0206 */
.L_x_53:
[----:B------:R-:W-:-:S13]  /*28c0*/  ISETP.GE.AND P0, PT, R15, R0, PT ;  /* 0x000000000f00720c */ /* 0x000fda0003f06270 */
[----:B------:R-:W-:-:S04]  /*28d0*/  @!P0 IMAD.WIDE R8, R15, 0x4, R6 ;  /* 0x000000040f088825 */ /* 0x000fc800078e0206 */
[----:B------:R-:W-:Y:S02]  /*28e0*/  @!P0 IMAD.WIDE R10, R15, 0x4, R4 ;  /* 0x000000040f0a8825 */ /* 0x000fe400078e0204 */
[----:B------:R-:W2:Y:S04]  /*28f0*/  @!P0 LDG.E R8, desc[UR8][R8.64] ;  /* 0x0000000808088981 */ /* 0x000ea8000c1e1900 */
[----:B------:R-:W3:Y:S01]  /*2900*/  @!P0 LDG.E R11, desc[UR8][R10.64] ;  /* 0x000000080a0b8981 */ /* 0x000ee2000c1e1900 */
[----:B------:R-:W-:Y:S01]  /*2910*/  ISETP.LE.AND P1, PT, RZ, UR4, !P0 ;  /* 0x00000004ff007c0c */ /* 0x000fe2000c723270 */
[----:B------:R-:W-:Y:S01]  /*2920*/  VIADD R14, R14, 0x1 ;  /* 0x000000010e0e7836 */ /* 0x000fe20000000000 */
[----:B--2---:R-:W-:-:S05]  /*2930*/  @!P0 SHF.L.U32 R12, R8, UR5, RZ ;  /* 0x00000005080c8c19 */ /* 0x004fca00080006ff */
[----:B---3--:R-:W-:Y:S02]  /*2940*/  @!P0 IMAD.IADD R16, R12, 0x1, R11 ;  /* 0x000000010c108824 */ /* 0x008fe400078e020b */
        /* <DEDUP_REMOVED lines=8> */
.L_x_50:
        /* <DEDUP_REMOVED lines=14> */
.L_x_56:
[----:B------:R-:W-:-:S05]  /*2ab0*/  VIADD R19, R15, 0xffffff00 ;  /* 0xffffff000f137836 */ /* 0x000fca0000000000 */
[----:B------:R-:W-:-:S13]  /*2ac0*/  ISETP.GE.AND P2, PT, R19, R0, PT ;  /* 0x000000001300720c */ /* 0x000fda0003f46270 */
[----:B------:R-:W-:-:S04]  /*2ad0*/  @!P2 IMAD.WIDE R20, R19, 0x4, R2 ;  /* 0x000000041314a825 */ /* 0x000fc800078e0202 */
[----:B------:R-:W-:Y:S02]  /*2ae0*/  @!P2 IMAD.WIDE R24, R19, 0x4, R6 ;  /* 0x000000041318a825 */ /* 0x000fe400078e0206 */
[----:B------:R-:W2:Y:S04]  /*2af0*/  @!P2 LDG.E R20, desc[UR8][R20.64] ;  /* 0x000000081414a981 */ /* 0x000ea8000c1e1900 */
[----:B------:R-:W3:Y:S01]  /*2b00*/  @!P2 LDG.E R24, desc[UR8][R24.64] ;  /* 0x000000081818a981 */ /* 0x000ee2000c1e1900 */
[----:B------:R-:W-:Y:S01]  /*2b10*/  VIADD R23, R15, 0xffffff80 ;  /* 0xffffff800f177836 */ /* 0x000fe20000000000 */
[----:B------:R-:W-:-:S04]  /*2b20*/  ISETP.LE.AND P3, PT, RZ, UR6, !P2 ;  /* 0x00000006ff007c0c */ /* 0x000fc8000d763270 */
[----:B------:R-:W-:Y:S02]  /*2b30*/  ISETP.GE.AND P1, PT, R23, R0, PT ;  /* 0x000000001700720c */ /* 0x000fe40003f26270 */
[----:B--2---:R-:W-:-:S11]  /*2b40*/  @!P2 SHF.L.U32 R17, R20, UR4, RZ ;  /* 0x000000041411ac19 */ /* 0x004fd600080006ff */
[----:B------:R-:W-:-:S04]  /*2b50*/  @!P1 IMAD.WIDE R20, R23, 0x4, R6 ;  /* 0x0000000417149825 */ /* 0x000fc800078e0206 */
[----:B---3--:R-:W-:Y:S02]  /*2b60*/  @!P2 IMAD.IADD R12, R24, 0x1, R17 ;  /* 0x00000001180ca824 */ /* 0x008fe400078e0211 */
[----:B------:R-:W-:-:S03]  /*2b70*/  @!P2 IMAD.WIDE R16, R19, 0x4, R4 ;  /* 0x000000041310a825 */ /* 0x000fc600078e0204 */
[----:B------:R-:W-:Y:S01]  /*2b80*/  @!P2 SHF.L.U32 R29, R12, UR5, RZ ;  /* 0x000000050c1dac19 */ /* 0x000fe200080006ff */
[----:B------:R-:W-:Y:S01]  /*2b90*/  @!P1 IMAD.WIDE R18, R23, 0x4, R2 ;  /* 0x0000000417129825 */ /* 0x000fe200078e0202 */
        /* <DEDUP_REMOVED lines=19> */
[----:B------:R-:W-:-:S04]  /*2cd0*/  @!P1 IMAD.WIDE R20, R25, 0x4, R2 ;  /* 0x0000000419149825 */ /* 0x000fc800078e0202 */
[----:B0-----:R-:W-:Y:S01]  /*2ce0*/  @!P1 IMAD.WIDE R22, R25, 0x4, R6 ;  /* 0x0000000419169825 */ /* 0x001fe200078e0206 */
        /* <DEDUP_REMOVED lines=9> */
[----:B------:R-:W-:-:S02]  /*2d80*/  VIADD R10, R10, 0x4 ;  /* 0x000000040a0a7836 */ /* 0x000fc40000000000 */
        /* <DEDUP_REMOVED lines=8> */
[----:B0-----:R-:W-:Y:S05]  /*2e10*/  @P1 BRA `(.L_x_56) ;  /* 0xfffffffc00241947 */ /* 0x001fea000383ffff */
.L_x_55:
        /* <DEDUP_REMOVED lines=13> */
.L_x_57:
        /* <DEDUP_REMOVED lines=17> */
.L_x_54:
[----:B------:R-:W-:Y:S01]  /*3000*/  ISETP.GE.U32.AND P1, PT, R12, 0x3, PT ;  /* 0x000000030c00780c */ /* 0x000fe20003f26070 */
[----:B------:R-:W-:Y:S01]  /*3010*/  IMAD.MOV.U32 R13, RZ, RZ, RZ ;  /* 0x000000ffff0d7224 */ /* 0x000fe200078e00ff */
[----:B------:R-:W-:-:S04]  /*3020*/  LOP3.LUT R9, R10, 0x3, RZ, 0xc0, !PT ;  /* 0x000000030a097812 */ /* 0x000fc800078ec0ff */
        /* <DEDUP_REMOVED lines=8> */
.L_x_59:
[----:B------:R-:W-:-:S05]  /*30b0*/  VIADD R17, R15, 0xffffff00 ;  /* 0xffffff000f117836 */ /* 0x000fca0000000000 */
[----:B------:R-:W-:-:S13]  /*30c0*/  ISETP.GE.AND P2, PT, R17, R0, PT ;  /* 0x000000001100720c */ /* 0x000fda0003f46270 */
[----:B------:R-:W-:-:S04]  /*30d0*/  @!P2 IMAD.WIDE R20, R17, 0x4, R6 ;  /* 0x000000041114a825 */ /* 0x000fc800078e0206 */
[----:B------:R-:W-:Y:S02]  /*30e0*/  @!P2 IMAD.WIDE R22, R17, 0x4, R2 ;  /* 0x000000041116a825 */ /* 0x000fe400078e0202 */
[----:B------:R-:W2:Y:S04]  /*30f0*/  @!P2 LDG.E R20, desc[UR8][R20.64] ;  /* 0x000000081414a981 */ /* 0x000ea8000c1e1900 */
[----:B------:R-:W2:Y:S01]  /*3100*/  @!P2 LDG.E R23, desc[UR8][R22.64] ;  /* 0x000000081617a981 */ /* 0x000ea2000c1e1900 */
[----:B------:R-:W-:Y:S01]  /*3110*/  VIADD R27, R15, 0xffffff80 ;  /* 0xffffff800f1b7836 */ /* 0x000fe20000000000 */
        /* <DEDUP_REMOVED lines=22> */
[C---:B------:R-:W-:Y:S01]  /*3280*/  VIADD R28, R15.reuse, 0x80 ;  /* 0x000000800f1c7836 */ /* 0x040fe20000000000 */
[----:B------:R-:W-:Y:S01]  /*3290*/  ISETP.LE.AND P3, PT, RZ, UR4, !P2 ;  /* 0x00000004ff007c0c */ /* 0x000fe2000d763270 */
[----:B0-----:R-:W-:-:S03]  /*32a0*/  @!P2 IMAD.WIDE R16, R15, 0x4, R4 ;  /* 0x000000040f10a825 */ /* 0x001fc600078e0204 */
        /* <DEDUP_REMOVED lines=10> */
[----:B-1----:R-:W-:-:S04]  /*3350*/  @!P1 IMAD.WIDE R20, R28, 0x4, R4 ;  /* 0x000000041c149825 */ /* 0x002fc800078e0204 */
[----:B------:R-:W-:Y:S02]  /*3360*/  VIADD R10, R10, 0x4 ;  /* 0x000000040a0a7836 */ /* 0x000fe40000000000 */
[----:B------:R-:W-:Y:S02]  /*3370*/  VIADD R15, R15, 0x200 ;  /* 0x000002000f0f7836 */ /* 0x000fe40000000000 */
[----:B--2---:R-:W-:-:S05]  /*3380*/  @!P1 IMAD.IADD R12, R24, 0x1, R19 ;  /* 0x00000001180c9824 */ /* 0x004fca00078e0213 */
[----:B------:R-:W-:Y:S02]  /*3390*/  @!P1 SHF.L.U32 R23, R12, UR5, RZ ;  /* 0x000000050c179c19 */ /* 0x000fe400080006ff */
[----:B------:R-:W-:-:S05]  /*33a0*/  @P2 SHF.R.S32.HI R23, RZ, UR4, R12 ;  /* 0x00000004ff172c19 */ /* 0x000fca000801140c */
[----:B------:R0:W-:Y:S01]  /*33b0*/  @!P1 STG.E desc[UR8][R20.64], R23 ;  /* 0x0000001714009986 */ /* 0x0001e2000c101908 */
[----:B------:R-:W-:-:S13]  /*33c0*/  ISETP.NE.AND P1, PT, R10, RZ, PT ;  /* 0x000000ff0a00720c */ /* 0x000fda0003f25270 */
[----:B0-----:R-:W-:Y:S05]  /*33d0*/  @P1 BRA `(.L_x_59) ;  /* 0xfffffffc00341947 */ /* 0x001fea000383ffff */
.L_x_58:
        /* <DEDUP_REMOVED lines=13> */
.L_x_60:
[----:B------:R-:W-:-:S13]  /*34b0*/  ISETP.GE.AND P0, PT, R15, R0, PT ;  /* 0x000000000f00720c */ /* 0x000fda0003f06270 */
[----:B------:R-:W-:-:S04]  /*34c0*/  @!P0 IMAD.WIDE R8, R15, 0x4, R6 ;  /* 0x000000040f088825 */ /* 0x000fc800078e0206 */
[C---:B------:R-:W-:Y:S02]  /*34d0*/  @!P0 IMAD.WIDE R10, R15.reuse, 0x4, R4 ;  /* 0x000000040f0a8825 */ /* 0x040fe400078e0204 */
[----:B------:R-:W2:Y:S04]  /*34e0*/  @!P0 LDG.E R8, desc[UR8][R8.64] ;  /* 0x0000000808088981 */ /* 0x000ea8000c1e1900 */
[----:B------:R-:W2:Y:S01]  /*34f0*/  @!P0 LDG.E R11, desc[UR8][R10.64] ;  /* 0x000000080a0b8981 */ /* 0x000ea2000c1e1900 */
[----:B------:R-:W-:Y:S01]  /*3500*/  ISETP.LE.AND P1, PT, RZ, UR4, !P0 ;  /* 0x00000004ff007c0c */ /* 0x000fe2000c723270 */
[----:B------:R-:W-:-:S04]  /*3510*/  @!P0 IMAD.WIDE R12, R15, 0x4, R2 ;  /* 0x000000040f0c8825 */ /* 0x000fc800078e0202 */
[----:B------:R-:W-:Y:S02]  /*3520*/  VIADD R14, R14, 0x1 ;  /* 0x000000010e0e7836 */ /* 0x000fe40000000000 */
[----:B--2---:R-:W-:-:S05]  /*3530*/  @!P0 IMAD.IADD R16, R8, 0x1, R11 ;  /* 0x0000000108108824 */ /* 0x004fca00078e020b */
[----:B------:R-:W-:Y:S02]  /*3540*/  @!P0 SHF.L.U32 R17, R16, UR5, RZ ;  /* 0x0000000510118c19 */ /* 0x000fe400080006ff */
[----:B------:R-:W-:-:S05]  /*3550*/  @P1 SHF.R.S32.HI R17, RZ, UR4, R16 ;  /* 0x00000004ff111c19 */ /* 0x000fca0008011410 */
[----:B------:R0:W-:Y:S01]  /*3560*/  @!P0 STG.E desc[UR8][R12.64], R17 ;  /* 0x000000110c008986 */ /* 0x0001e2000c101908 */
[----:B------:R-:W-:-:S13]  /*3570*/  ISETP.NE.AND P0, PT, R14, RZ, PT ;  /* 0x000000ff0e00720c */ /* 0x000fda0003f05270 */
[----:B0-----:R-:W-:Y:S05]  /*3580*/  @!P0 EXIT ;  /* 0x000000000000894d */ /* 0x001fea0003800000 */
[----:B------:R-:W-:Y:S01]  /*3590*/  VIADD R15, R15, 0x80 ;  /* 0x000000800f0f7836 */ /* 0x000fe20000000000 */
[----:B------:R-:W-:Y:S06]  /*35a0*/  BRA `(.L_x_60) ;  /* 0xfffffffc00c07947 */ /* 0x000fec000383ffff */
.L_x_61:
        /* <DEDUP_REMOVED lines=13> */
.L_x_70:


//--------------------- .text._ZN3cub18CUB_300001_SM_10006detail8for_each13static_kernelINS2_12policy_hub_t12policy_500_tElN6thrust24THRUST_300001_SM_1000_NS8cuda_cub10__tabulate7functorINS7_6detail15normal_iteratorINS7_10device_ptrIiEEEENS7_6system6detail7generic6detail22compute_sequence_valueIivEElEEEEvT0_T1_ --------------------------
	.section	.text._ZN3cub18CUB_300001_SM_10006detail8for_each13static_kernelINS2_12policy_hub_t12policy_500_tElN6thrust24THRUST_300001_SM_1000_NS8cuda_cub10__tabulate7functorINS7_6detail15normal_iteratorINS7_10device_ptrIiEEEENS7_6system6detail7generic6detail22compute_sequence_valueIivEElEEEEvT0_T1_,"ax",@progbits
	.align	128
        .global         _ZN3cub18CUB_300001_SM_10006detail8for_each13static_kernelINS2_12policy_hub_t12policy_500_tElN6thrust24THRUST_300001_SM_1000_NS8cuda_cub10__tabulate7functorINS7_6detail15normal_iteratorINS7_10device_ptrIiEEEENS7_6system6detail7generic6detail22compute_sequence_valueIivEElEEEEvT0_T1_
        .type           _ZN3cub18CUB_300001_SM_10006detail8for_each13static_kernelINS2_12policy_hub_t12policy_500_tElN6thrust24THRUST_300001_SM_1000_NS8cuda_cub10__tabulate7functorINS7_6detail15normal_iteratorINS7_10device_ptrIiEEEENS7_6system6detail7generic6detail22compute_sequence_valueIivEElEEEEvT0_T1_,@function
        .size           _ZN3cub18CUB_300001_SM_10006detail8for_each13static_kernelINS2_12policy_hub_t12policy_500_tElN6thrust24THRUST_300001_SM_1000_NS8cuda_cub10__tabulate7functorINS7_6detail15normal_iteratorINS7_10device_ptrIiEEEENS7_6system6detail7generic6detail22compute_sequence_valueIivEElEEEEvT0_T1_,(.L_x_71 - _ZN3cub18CUB_300001_SM_10006detail8for_each13static_kernelINS2_12policy_hub_t12policy_500_tElN6thrust24THRUST_300001_SM_1000_NS8cuda_cub10__tabulate7functorINS7_6detail15normal_iteratorINS7_10device_ptrIiEEEENS7_6system6detail7generic6detail22compute_sequence_valueIivEElEEEEvT0_T1_)
        .other          _ZN3cub18CUB_300001_SM_10006detail8for_each13static_kernelINS2_12policy_hub_t12policy_500_tElN6thrust24THRUST_300001_SM_1000_NS8cuda_cub10__tabulate7functorINS7_6detail15normal_iteratorINS7_10device_ptrIiEEEENS7_6system6detail7generic6detail22compute_sequence_valueIivEElEEEEvT0_T1_,@"STO_CUDA_ENTRY STV_DEFAULT"
_ZN3cub18CUB_300001_SM_10006detail8for_each13static_kernelINS2_12policy_hub_t12policy_500_tElN6thrust24THRUST_300001_SM_1000_NS8cuda_cub10__tabulate7functorINS7_6detail15normal_iteratorINS7_10device_ptrIiEEEENS7_6system6detail7generic6detail22compute_sequence_valueIivEElEEEEvT0_T1_:
.text._ZN3cub18CUB_300001_SM_10006detail8for_each13static_kernelINS2_12policy_hub_t12policy_500_tElN6thrust24THRUST_300001_SM_1000_NS8cuda_cub10__tabulate7functorINS7_6detail15normal_iteratorINS7_10device_ptrIiEEEENS7_6system6detail7generic6detail22compute_sequence_valueIivEElEEEEvT0_T1_:
[----:B------:R-:W-:Y:S08]  /*0000*/  LDC R1, c[0x0][0x37c] ;  /* 0x0000df00ff017b82 */ /* 0x000ff00000000800 */
[----:B------:R-:W0:Y:S01]  /*0010*/  S2UR UR4, SR_CTAID.X ;  /* 0x00000000000479c3 */ /* 0x000e220000002500 */
[----:B------:R-:W1:Y:S01]  /*0020*/  LDCU.64 UR6, c[0x0][0x380] ;  /* 0x00007000ff0677ac */ /* 0x000e620008000a00 */
[----:B------:R-:W2:Y:S01]  /*0030*/  LDCU.64 UR8, c[0x0][0x358] ;  /* 0x00006b00ff0877ac */ /* 0x000ea20008000a00 */
[----:B0-----:R-:W-:-:S04]  /*0040*/  UIMAD.WIDE.U32 UR4, UR4, 0x200, URZ ;  /* 0x00000200040478a5 */ /* 0x001fc8000f8e00ff */
[----:B-1----:R-:W-:-:S04]  /*0050*/  UIADD3 UR6, UP0, UPT, -UR4, UR6, URZ ;  /* 0x0000000604067290 */ /* 0x002fc8000ff1e1ff */
[----:B------:R-:W-:Y:S02]  /*0060*/  UIADD3.X UR7, UPT, UPT, ~UR5, UR7, URZ, UP0, !UPT ;  /* 0x0000000705077290 */ /* 0x000fe400087fe5ff */
[----:B------:R-:W-:-:S04]  /*0070*/  UISETP.GE.U32.AND UP0, UPT, UR6, 0x200, UPT ;  /* 0x000002000600788c */ /* 0x000fc8000bf06070 */
[----:B------:R-:W-:-:S09]  /*0080*/  UISETP.GE.AND.EX UP0, UPT, UR7, URZ, UPT, UP0 ;  /* 0x000000ff0700728c */ /* 0x000fd2000bf06300 */
[----:B--2---:R-:W-:Y:S05]  /*0090*/  BRA.U !UP0, `(.L_x_62) ;  /* 0x0000000108347547 */ /* 0x004fea000b800000 */
[----:B------:R-:W0:Y:S01]  /*00a0*/  S2R R0, SR_TID.X ;  /* 0x0000000000007919 */ /* 0x000e220000002100 */
[----:B------:R-:W1:Y:S01]  /*00b0*/  LDC.64 R6, c[0x0][0x390] ;  /* 0x0000e400ff067b82 */ /* 0x000e620000000a00 */
[----:B------:R-:W2:Y:S01]  /*00c0*/  LDCU.64 UR10, c[0x0][0x388] ;  /* 0x00007100ff0a77ac */ /* 0x000ea20008000a00 */
[----:B0-----:R-:W-:-:S05]  /*00d0*/  IADD3 R5, P0, PT, R0, UR4, RZ ;  /* 0x0000000400057c10 */ /* 0x001fca000ff1e0ff */
[----:B------:R-:W-:Y:S01]  /*00e0*/  IMAD.X R4, RZ, RZ, UR5, P0 ;  /* 0x00000005ff047e24 */ /* 0x000fe200080e06ff */
[C---:B--2---:R-:W-:Y:S01]  /*00f0*/  LEA R2, P0, R5.reuse, UR10, 0x2 ;  /* 0x0000000a05027c11 */ /* 0x044fe2000f8010ff */
[----:B------:R-:W-:-:S03]  /*0100*/  VIADD R0, R5, 0x100 ;  /* 0x0000010005007836 */ /* 0x000fc60000000000 */
[C---:B------:R-:W-:Y:S01]  /*0110*/  LEA.HI.X R3, R5.reuse, UR11, R4, 0x2, P0 ;  /* 0x0000000b05037c11 */ /* 0x040fe200080f1404 */
[-CC-:B-1----:R-:W-:Y:S02]  /*0120*/  IMAD R5, R5, R7.reuse, R6.reuse ;  /* 0x0000000705057224 */ /* 0x182fe400078e0206 */
[----:B------:R-:W-:-:S03]  /*0130*/  IMAD R7, R0, R7, R6 ;  /* 0x0000000700077224 */ /* 0x000fc600078e0206 */
[----:B------:R-:W-:Y:S04]  /*0140*/  STG.E desc[UR8][R2.64], R5 ;  /* 0x0000000502007986 */ /* 0x000fe8000c101908 */
[----:B------:R-:W-:Y:S01]  /*0150*/  STG.E desc[UR8][R2.64+0x400], R7 ;  /* 0x0004000702007986 */ /* 0x000fe2000c101908 */
[----:B------:R-:W-:Y:S05]  /*0160*/  EXIT ;  /* 0x000000000000794d */ /* 0x000fea0003800000 */
.L_x_62:
[----:B------:R-:W0:Y:S01]  /*0170*/  S2R R2, SR_TID.X ;  /* 0x0000000000027919 */ /* 0x000e220000002100 */
[----:B------:R-:W-:Y:S01]  /*0180*/  USHF.R.S32.HI UR7, URZ, 0x1f, UR6 ;  /* 0x0000001fff077899 */ /* 0x000fe20008011406 */
[----:B------:R-:W-:Y:S05]  /*0190*/  BSSY.RECONVERGENT B0, `(.L_x_63) ;  /* 0x0000011000007945 */ /* 0x000fea0003800200 */
[----:B------:R-:W-:Y:S02]  /*01a0*/  IMAD.U32 R3, RZ, RZ, UR7 ;  /* 0x00000007ff037e24 */ /* 0x000fe4000f8e00ff */
[----:B------:R-:W-:Y:S01]  /*01b0*/  IMAD.U32 R4, RZ, RZ, UR7 ;  /* 0x00000007ff047e24 */ /* 0x000fe2000f8e00ff */
[C---:B0-----:R-:W-:Y:S01]  /*01c0*/  ISETP.LT.U32.AND P0, PT, R2.reuse, UR6, PT ;  /* 0x0000000602007c0c */ /* 0x041fe2000bf01070 */
[----:B------:R-:W-:-:S03]  /*01d0*/  VIADD R0, R2, 0x100 ;  /* 0x0000010002007836 */ /* 0x000fc60000000000 */
[----:B------:R-:W-:Y:S02]  /*01e0*/  ISETP.GT.AND.EX P0, PT, R3, RZ, PT, P0 ;  /* 0x000000ff0300720c */ /* 0x000fe40003f04300 */
[----:B------:R-:W-:-:S04]  /*01f0*/  ISETP.LT.U32.AND P1, PT, R0, UR6, PT ;  /* 0x0000000600007c0c */ /* 0x000fc8000bf21070 */
[----:B------:R-:W-:-:S07]  /*0200*/  ISETP.GT.AND.EX P1, PT, R4, RZ, PT, P1 ;  /* 0x000000ff0400720c */ /* 0x000fce0003f24310 */
[----:B------:R-:W-:Y:S06]  /*0210*/  @!P0 BRA `(.L_x_64) ;  /* 0x0000000000208947 */ /* 0x000fec0003800000 */
[----:B------:R-:W0:Y:S01]  /*0220*/  LDC.64 R6, c[0x0][0x390] ;  /* 0x0000e400ff067b82 */ /* 0x000e220000000a00 */
[----:B------:R-:W1:Y:S01]  /*0230*/  LDCU.64 UR10, c[0x0][0x388] ;  /* 0x00007100ff0a77ac */ /* 0x000e620008000a00 */
[----:B------:R-:W-:-:S05]  /*0240*/  IADD3 R4, P0, PT, R2, UR4, RZ ;  /* 0x0000000402047c10 */ /* 0x000fca000ff1e0ff */
[----:B------:R-:W-:Y:S01]  /*0250*/  IMAD.X R3, RZ, RZ, UR5, P0 ;  /* 0x00000005ff037e24 */ /* 0x000fe200080e06ff */
[----:B-1----:R-:W-:-:S04]  /*0260*/  LEA R2, P0, R4, UR10, 0x2 ;  /* 0x0000000a04027c11 */ /* 0x002fc8000f8010ff */
[C---:B------:R-:W-:Y:S01]  /*0270*/  LEA.HI.X R3, R4.reuse, UR11, R3, 0x2, P0 ;  /* 0x0000000b04037c11 */ /* 0x040fe200080f1403 */
[----:B0-----:R-:W-:-:S05]  /*0280*/  IMAD R7, R4, R7, R6 ;  /* 0x0000000704077224 */ /* 0x001fca00078e0206 */
[----:B------:R0:W-:Y:S03]  /*0290*/  STG.E desc[UR8][R2.64], R7 ;  /* 0x0000000702007986 */ /* 0x0001e6000c101908 */
.L_x_64:
[----:B------:R-:W-:Y:S05]  /*02a0*/  BSYNC.RECONVERGENT B0 ;  /* 0x0000000000007941 */ /* 0x000fea0003800200 */
.L_x_63:
[----:B------:R-:W-:Y:S05]  /*02b0*/  @!P1 EXIT ;  /* 0x000000000000994d */ /* 0x000fea0003800000 */
[----:B------:R-:W1:Y:S01]  /*02c0*/  LDC.64 R4, c[0x0][0x390] ;  /* 0x0000e400ff047b82 */ /* 0x000e620000000a00 */
[----:B------:R-:W2:Y:S01]  /*02d0*/  LDCU.64 UR6, c[0x0][0x388] ;  /* 0x00007100ff0677ac */ /* 0x000ea20008000a00 */
[----:B------:R-:W-:-:S05]  /*02e0*/  IADD3 R0, P0, PT, R0, UR4, RZ ;  /* 0x0000000400007c10 */ /* 0x000fca000ff1e0ff */
[----:B0-----:R-:W-:Y:S01]  /*02f0*/  IMAD.X R3, RZ, RZ, UR5, P0 ;  /* 0x00000005ff037e24 */ /* 0x001fe200080e06ff */
[----:B--2---:R-:W-:-:S04]  /*0300*/  LEA R2, P0, R0, UR6, 0x2 ;  /* 0x0000000600027c11 */ /* 0x004fc8000f8010ff */
[C---:B------:R-:W-:Y:S01]  /*0310*/  LEA.HI.X R3, R0.reuse, UR7, R3, 0x2, P0 ;  /* 0x0000000700037c11 */ /* 0x040fe200080f1403 */
[----:B-1----:R-:W-:-:S05]  /*0320*/  IMAD R5, R0, R5, R4 ;  /* 0x0000000500057224 */ /* 0x002fca00078e0204 */
[----:B------:R-:W-:Y:S01]  /*0330*/  STG.E desc[UR8][R2.64], R5 ;  /* 0x0000000502007986 */ /* 0x000fe2000c101908 */
[----:B------:R-:W-:Y:S05]  /*0340*/  EXIT ;  /* 0x000000000000794d */ /* 0x000fea0003800000 */
.L_x_65:
        /* <DEDUP_REMOVED lines=11> */
.L_x_71:


//--------------------- .text._ZN3cub18CUB_300001_SM_10006detail8for_each13static_kernelINS2_12policy_hub_t12policy_500_tEmN6thrust24THRUST_300001_SM_1000_NS8cuda_cub20__uninitialized_fill7functorINS7_10device_ptrIiEEiEEEEvT0_T1_ --------------------------
	.section	.text._ZN3cub18CUB_300001_SM_10006detail8for_each13static_kernelINS2_12policy_hub_t12policy_500_tEmN6thrust24THRUST_300001_SM_1000_NS8cuda_cub20__uninitialized_fill7functorINS7_10device_ptrIiEEiEEEEvT0_T1_,"ax",@progbits
	.align	128
        .global         _ZN3cub18CUB_300001_SM_10006detail8for_each13static_kernelINS2_12policy_hub_t12policy_500_tEmN6thrust24THRUST_300001_SM_1000_NS8cuda_cub20__uninitialized_fill7functorINS7_10device_ptrIiEEiEEEEvT0_T1_
        .type           _ZN3cub18CUB_300001_SM_10006detail8for_each13static_kernelINS2_12policy_hub_t12policy_500_tEmN6thrust24THRUST_300001_SM_1000_NS8cuda_cub20__uninitialized_fill7functorINS7_10device_ptrIiEEiEEEEvT0_T1_,@function
        .size           _ZN3cub18CUB_300001_SM_10006detail8for_each13static_kernelINS2_12policy_hub_t12policy_500_tEmN6thrust24THRUST_300001_SM_1000_NS8cuda_cub20__uninitialized_fill7functorINS7_10device_ptrIiEEiEEEEvT0_T1_,(.L_x_72 - _ZN3cub18CUB_300001_SM_10006detail8for_each13static_kernelINS2_12policy_hub_t12policy_500_tEmN6thrust24THRUST_300001_SM_1000_NS8cuda_cub20__uninitialized_fill7functorINS7_10device_ptrIiEEiEEEEvT0_T1_)
        .other          _ZN3cub18CUB_300001_SM_10006detail8for_each13static_kernelINS2_12policy_hub_t12policy_500_tEmN6thrust24THRUST_300001_SM_1000_NS8cuda_cub20__uninitialized_fill7functorINS7_10device_ptrIiEEiEEEEvT0_T1_,@"STO_CUDA_ENTRY STV_DEFAULT"
_ZN3cub18CUB_300001_SM_10006detail8for_each13static_kernelINS2_12policy_hub_t12policy_500_tEmN6thrust24THRUST_300001_SM_1000_NS8cuda_cub20__uninitialized_fill7functorINS7_10device_ptrIiEEiEEEEvT0_T1_:
.text._ZN3cub18CUB_300001_SM_10006detail8for_each13static_kernelINS2_12policy_hub_t12policy_500_tEmN6thrust24THRUST_300001_SM_1000_NS8cuda_cub20__uninitialized_fill7functorINS7_10device_ptrIiEEiEEEEvT0_T1_:
        /* <DEDUP_REMOVED lines=8> */
[----:B------:R-:W-:-:S09]  /*0080*/  UISETP.GE.U32.AND.EX UP0, UPT, UR7, URZ, UPT, UP0 ;  /* 0x000000ff0700728c */ /* 0x000fd2000bf06100 */
[----:B--2---:R-:W-:Y:S05]  /*0090*/  BRA.U !UP0, `(.L_x_66) ;  /* 0x0000000108287547 */ /* 0x004fea000b800000 */
[----:B------:R-:W0:Y:S01]  /*00a0*/  S2R R0, SR_TID.X ;  /* 0x0000000000007919 */ /* 0x000e220000002100 */
[----:B------:R-:W1:Y:S01]  /*00b0*/  LDCU.64 UR6, c[0x0][0x388] ;  /* 0x00007100ff0677ac */ /* 0x000e620008000a00 */
[----:B------:R-:W2:Y:S01]  /*00c0*/  LDC R5, c[0x0][0x390] ;  /* 0x0000e400ff057b82 */ /* 0x000ea20000000800 */
[----:B0-----:R-:W-:-:S05]  /*00d0*/  IADD3 R0, P0, PT, R0, UR4, RZ ;  /* 0x0000000400007c10 */ /* 0x001fca000ff1e0ff */
[----:B------:R-:W-:Y:S01]  /*00e0*/  IMAD.X R3, RZ, RZ, UR5, P0 ;  /* 0x00000005ff037e24 */ /* 0x000fe200080e06ff */
[----:B-1----:R-:W-:-:S04]  /*00f0*/  LEA R2, P0, R0, UR6, 0x2 ;  /* 0x0000000600027c11 */ /* 0x002fc8000f8010ff */
[----:B------:R-:W-:-:S05]  /*0100*/  LEA.HI.X R3, R0, UR7, R3, 0x2, P0 ;  /* 0x0000000700037c11 */ /* 0x000fca00080f1403 */
[----:B--2---:R-:W-:Y:S04]  /*0110*/  STG.E desc[UR8][R2.64], R5 ;  /* 0x0000000502007986 */ /* 0x004fe8000c101908 */
[----:B------:R-:W-:Y:S01]  /*0120*/  STG.E desc[UR8][R2.64+0x400], R5 ;  /* 0x0004000502007986 */ /* 0x000fe2000c101908 */
[----:B------:R-:W-:Y:S05]  /*0130*/  EXIT ;  /* 0x000000000000794d */ /* 0x000fea0003800000 */
.L_x_66:
[----:B------:R-:W0:Y:S01]  /*0140*/  S2R R0, SR_TID.X ;  /* 0x0000000000007919 */ /* 0x000e220000002100 */
[----:B------:R-:W-:Y:S01]  /*0150*/  IMAD.U32 R2, RZ, RZ, UR7 ;  /* 0x00000007ff027e24 */ /* 0x000fe2000f8e00ff */
[----:B------:R-:W1:Y:S01]  /*0160*/  LDCU.64 UR10, c[0x0][0x388] ;  /* 0x00007100ff0a77ac */ /* 0x000e620008000a00 */
[----:B------:R-:W-:Y:S01]  /*0170*/  IMAD.U32 R4, RZ, RZ, UR7 ;  /* 0x00000007ff047e24 */ /* 0x000fe2000f8e00ff */
[----:B0-----:R-:W-:-:S04]  /*0180*/  ISETP.LT.U32.AND P0, PT, R0, UR6, PT ;  /* 0x0000000600007c0c */ /* 0x001fc8000bf01070 */
[----:B------:R-:W-:Y:S01]  /*0190*/  ISETP.GT.U32.AND.EX P0, PT, R2, RZ, PT, P0 ;  /* 0x000000ff0200720c */ /* 0x000fe20003f04100 */
[C---:B------:R-:W-:Y:S01]  /*01a0*/  VIADD R2, R0.reuse, 0x100 ;  /* 0x0000010000027836 */ /* 0x040fe20000000000 */
[----:B------:R-:W-:-:S04]  /*01b0*/  IADD3 R0, P2, PT, R0, UR4, RZ ;  /* 0x0000000400007c10 */ /* 0x000fc8000ff5e0ff */
[----:B------:R-:W-:Y:S01]  /*01c0*/  ISETP.LT.U32.AND P1, PT, R2, UR6, PT ;  /* 0x0000000602007c0c */ /* 0x000fe2000bf21070 */
[----:B------:R-:W-:Y:S01]  /*01d0*/  IMAD.X R3, RZ, RZ, UR5, P2 ;  /* 0x00000005ff037e24 */ /* 0x000fe200090e06ff */
[----:B-1----:R-:W-:Y:S02]  /*01e0*/  LEA R2, P2, R0, UR10, 0x2 ;  /* 0x0000000a00027c11 */ /* 0x002fe4000f8410ff */
[----:B------:R-:W-:Y:S02]  /*01f0*/  ISETP.GT.U32.AND.EX P1, PT, R4, RZ, PT, P1 ;  /* 0x000000ff0400720c */ /* 0x000fe40003f24110 */
[----:B------:R-:W-:Y:S01]  /*0200*/  LEA.HI.X R3, R0, UR11, R3, 0x2, P2 ;  /* 0x0000000b00037c11 */ /* 0x000fe200090f1403 */
[----:B------:R-:W0:Y:S04]  /*0210*/  @P0 LDC R5, c[0x0][0x390] ;  /* 0x0000e400ff050b82 */ /* 0x000e280000000800 */
[----:B0-----:R0:W-:Y:S06]  /*0220*/  @P0 STG.E desc[UR8][R2.64], R5 ;  /* 0x0000000502000986 */ /* 0x0011ec000c101908 */
[----:B------:R-:W-:Y:S05]  /*0230*/  @!P1 EXIT ;  /* 0x000000000000994d */ /* 0x000fea0003800000 */
[----:B0-----:R-:W0:Y:S02]  /*0240*/  LDC R5, c[0x0][0x390] ;  /* 0x0000e400ff057b82 */ /* 0x001e240000000800 */
[----:B0-----:R-:W-:Y:S01]  /*0250*/  STG.E desc[UR8][R2.64+0x400], R5 ;  /* 0x0004000502007986 */ /* 0x001fe2000c101908 */
[----:B------:R-:W-:Y:S05]  /*0260*/  EXIT ;  /* 0x000000000000794d */ /* 0x000fea0003800000 */
.L_x_67:
        /* <DEDUP_REMOVED lines=9> */
.L_x_72:


//--------------------- .text._ZN3cub18CUB_300001_SM_10006detail11EmptyKernelIvEEvv --------------------------
	.section	.text._ZN3cub18CUB_300001_SM_10006detail11EmptyKernelIvEEvv,"ax",@progbits
	.align	128
        .global         _ZN3cub18CUB_300001_SM_10006detail11EmptyKernelIvEEvv
        .type           _ZN3cub18CUB_300001_SM_10006detail11EmptyKernelIvEEvv,@function
        .size           _ZN3cub18CUB_300001_SM_10006detail11EmptyKernelIvEEvv,(.L_x_73 - _ZN3cub18CUB_300001_SM_10006detail11EmptyKernelIvEEvv)
        .other          _ZN3cub18CUB_300001_SM_10006detail11EmptyKernelIvEEvv,@"STO_CUDA_ENTRY STV_DEFAULT"
_ZN3cub18CUB_300001_SM_10006detail11EmptyKernelIvEEvv:
.text._ZN3cub18CUB_300001_SM_10006detail11EmptyKernelIvEEvv:
[----:B------:R-:W-:Y:S01]  /*0000*/  LDC R1, c[0x0][0x37c] ;  /* 0x0000df00ff017b82 */ /* 0x000fe20000000800 */
[----:B------:R-:W-:Y:S05]  /*0010*/  EXIT ;  /* 0x000000000000794d */ /* 0x000fea0003800000 */
.L_x_68:
        /* <DEDUP_REMOVED lines=14> */
.L_x_73:


//--------------------- .nv.shared.reserved.0     --------------------------
	.section	.nv.shared.reserved.0,"aw",@nobits
	.weak		__nv_reservedSMEM_offset_0_alias
	.size		__nv_reservedSMEM_offset_0_alias, 0, 64
	.other		__nv_reservedSMEM_offset_0_alias,@"STO_CUDA_RESERVED_SHARED STV_DEFAULT"
__nv_reservedSMEM_offset_0_alias:
	.zero		0
	.zero		64


//--------------------- .nv.global                --------------------------
	.section	.nv.global,"aw",@nobits
.nv.global:
	.type		_ZN30_INTERNAL_1801243e_4_k_cu_main6thrust24THRUST_300001_SM_1000_NS3seqE,@object
	.size		_ZN30_INTERNAL_1801243e_4_k_cu_main6thrust24THRUST_300001_SM_1000_NS3seqE,(_ZN30_INTERNAL_1801243e_4_k_cu_main4cuda3std3__48in_placeE - _ZN30_INTERNAL_1801243e_4_k_cu_main6thrust24THRUST_300001_SM_1000_NS3seqE)
_ZN30_INTERNAL_1801243e_4_k_cu_main6thrust24THRUST_300001_SM_1000_NS3seqE:
	.zero		1
	.type		_ZN30_INTERNAL_1801243e_4_k_cu_main4cuda3std3__48in_placeE,@object
	.size		_ZN30_INTERNAL_1801243e_4_k_cu_main4cuda3std3__48in_placeE,(_ZN30_INTERNAL_1801243e_4_k_cu_main4cuda3std6ranges3__45__cpo4sizeE - _ZN30_INTERNAL_1801243e_4_k_cu_main4cuda3std3__48in_placeE)
_ZN30_INTERNAL_1801243e_4_k_cu_main4cuda3std3__48in_placeE:
	.zero		1
	.type		_ZN30_INTERNAL_1801243e_4_k_cu_main4cuda3std6ranges3__45__cpo4sizeE,@object
	.size		_ZN30_INTERNAL_1801243e_4_k_cu_main4cuda3std6ranges3__45__cpo4sizeE,(_ZN30_INTERNAL_1801243e_4_k_cu_main6thrust24THRUST_300001_SM_1000_NS12placeholders2_3E - _ZN30_INTERNAL_1801243e_4_k_cu_main4cuda3std6ranges3__45__cpo4sizeE)
_ZN30_INTERNAL_1801243e_4_k_cu_main4cuda3std6ranges3__45__cpo4sizeE:
	.zero		1
	.type		_ZN30_INTERNAL_1801243e_4_k_cu_main6thrust24THRUST_300001_SM_1000_NS12placeholders2_3E,@object
	.size		_ZN30_INTERNAL_1801243e_4_k_cu_main6thrust24THRUST_300001_SM_1000_NS12placeholders2_3E,(_ZN30_INTERNAL_1801243e_4_k_cu_main4cuda3std3__45__cpo6cbeginE - _ZN30_INTERNAL_1801243e_4_k_cu_main6thrust24THRUST_300001_SM_1000_NS12placeholders2_3E)
_ZN30_INTERNAL_1801243e_4_k_cu_main6thrust24THRUST_300001_SM_1000_NS12placeholders2_3E:
	.zero		1
	.type		_ZN30_INTERNAL_1801243e_4_k_cu_main4cuda3std3__45__cpo6cbeginE,@object
	.size		_ZN30_INTERNAL_1801243e_4_k_cu_main4cuda3std3__45__cpo6cbeginE,(_ZN30_INTERNAL_1801243e_4_k_cu_main4cuda3std6ranges3__45__cpo6cbeginE - _ZN30_INTERNAL_1801243e_4_k_cu_main4cuda3std3__45__cpo6cbeginE)
_ZN30_INTERNAL_1801243e_4_k_cu_main4cuda3std3__45__cpo6cbeginE:
	.zero		1
	.type		_ZN30_INTERNAL_1801243e_4_k_cu_main4cuda3std6ranges3__45__cpo6cbeginE,@object
	.size		_ZN30_INTERNAL_1801243e_4_k_cu_main4cuda3std6ranges3__45__cpo6cbeginE,(_ZN30_INTERNAL_1801243e_4_k_cu_main6thrust24THRUST_300001_SM_1000_NS12placeholders2_7E - _ZN30_INTERNAL_1801243e_4_k_cu_main4cuda3std6ranges3__45__cpo6cbeginE)
_ZN30_INTERNAL_1801243e_4_k_cu_main4cuda3std6ranges3__45__cpo6cbeginE:
	.zero		1
	.type		_ZN30_INTERNAL_1801243e_4_k_cu_main6thrust24THRUST_300001_SM_1000_NS12placeholders2_7E,@object
	.size		_ZN30_INTERNAL_1801243e_4_k_cu_main6thrust24THRUST_300001_SM_1000_NS12placeholders2_7E,(_ZN30_INTERNAL_1801243e_4_k_cu_main4cuda3std3__45__cpo7crbeginE - _ZN30_INTERNAL_1801243e_4_k_cu_main6thrust24THRUST_300001_SM_1000_NS12placeholders2_7E)
_ZN30_INTERNAL_1801243e_4_k_cu_main6thrust24THRUST_300001_SM_1000_NS12placeholders2_7E:
	.zero		1
	.type		_ZN30_INTERNAL_1801243e_4_k_cu_main4cuda3std3__45__cpo7crbeginE,@object
	.size		_ZN30_INTERNAL_1801243e_4_k_cu_main4cuda3std3__45__cpo7crbeginE,(_ZN30_INTERNAL_1801243e_4_k_cu_main4cuda3std6ranges3__45__cpo4nextE - _ZN30_INTERNAL_1801243e_4_k_cu_main4cuda3std3__45__cpo7crbeginE)
_ZN30_INTERNAL_1801243e_4_k_cu_main4cuda3std3__45__cpo7crbeginE:
	.zero		1
	.type		_ZN30_INTERNAL_1801243e_4_k_cu_main4cuda3std6ranges3__45__cpo4nextE,@object
	.size		_ZN30_INTERNAL_1801243e_4_k_cu_main4cuda3std6ranges3__45__cpo4nextE,(_ZN30_INTERNAL_1801243e_4_k_cu_main4cuda3std6ranges3__45__cpo4swapE - _ZN30_INTERNAL_1801243e_4_k_cu_main4cuda3std6ranges3__45__cpo4nextE)
_ZN30_INTERNAL_1801243e_4_k_cu_main4cuda3std6ranges3__45__cpo4nextE:
	.zero		1
	.type		_ZN30_INTERNAL_1801243e_4_k_cu_main4cuda3std6ranges3__45__cpo4swapE,@object
	.size		_ZN30_INTERNAL_1801243e_4_k_cu_main4cuda3std6ranges3__45__cpo4swapE,(_ZN30_INTERNAL_1801243e_4_k_cu_main6thrust24THRUST_300001_SM_1000_NS8cuda_cub10par_nosyncE - _ZN30_INTERNAL_1801243e_4_k_cu_main4cuda3std6ranges3__45__cpo4swapE)
_ZN30_INTERNAL_1801243e_4_k_cu_main4cuda3std6ranges3__45__cpo4swapE:
	.zero		1
	.type		_ZN30_INTERNAL_1801243e_4_k_cu_main6thrust24THRUST_300001_SM_1000_NS8cuda_cub10par_nosyncE,@object
	.size		_ZN30_INTERNAL_1801243e_4_k_cu_main6thrust24THRUST_300001_SM_1000_NS8cuda_cub10par_nosyncE,(_ZN30_INTERNAL_1801243e_4_k_cu_main6thrust24THRUST_300001_SM_1000_NS12placeholders2_9E - _ZN30_INTERNAL_1801243e_4_k_cu_main6thrust24THRUST_300001_SM_1000_NS8cuda_cub10par_nosyncE)
_ZN30_INTERNAL_1801243e_4_k_cu_main6thrust24THRUST_300001_SM_1000_NS8cuda_cub10par_nosyncE:
	.zero		1
	.type		_ZN30_INTERNAL_1801243e_4_k_cu_main6thrust24THRUST_300001_SM_1000_NS12placeholders2_9E,@object
	.size		_ZN30_INTERNAL_1801243e_4_k_cu_main6thrust24THRUST_300001_SM_1000_NS12placeholders2_9E,(_ZN30_INTERNAL_1801243e_4_k_cu_main4cuda3std3__432_GLOBAL__N__1801243e_4_k_cu_main6ignoreE - _ZN30_INTERNAL_1801243e_4_k_cu_main6thrust24THRUST_300001_SM_1000_NS12placeholders2_9E)
_ZN30_INTERNAL_1801243e_4_k_cu_main6thrust24THRUST_300001_SM_1000_NS12placeholders2_9E:
	.zero		1
	.type		_ZN30_INTERNAL_1801243e_4_k_cu_main4cuda3std3__432_GLOBAL__N__1801243e_4_k_cu_main6ignoreE,@object
	.size		_ZN30_INTERNAL_1801243e_4_k_cu_main4cuda3std3__432_GLOBAL__N__1801243e_4_k_cu_main6ignoreE,(_ZN30_INTERNAL_1801243e_4_k_cu_main4cuda3std6ranges3__45__cpo4dataE - _ZN30_INTERNAL_1801243e_4_k_cu_main4cuda3std3__432_GLOBAL__N__1801243e_4_k_cu_main6ignoreE)
_ZN30_INTERNAL_1801243e_4_k_cu_main4cuda3std3__432_GLOBAL__N__1801243e_4_k_cu_main6ignoreE:
	.zero		1
	.type		_ZN30_INTERNAL_1801243e_4_k_cu_main4cuda3std6ranges3__45__cpo4dataE,@object
	.size		_ZN30_INTERNAL_1801243e_4_k_cu_main4cuda3std6ranges3__45__cpo4dataE,(_ZN30_INTERNAL_1801243e_4_k_cu_main6thrust24THRUST_300001_SM_1000_NS12placeholders2_1E - _ZN30_INTERNAL_1801243e_4_k_cu_main4cuda3std6ranges3__45__cpo4dataE)
_ZN30_INTERNAL_1801243e_4_k_cu_main4cuda3std6ranges3__45__cpo4dataE:
	.zero		1
	.type		_ZN30_INTERNAL_1801243e_4_k_cu_main6thrust24THRUST_300001_SM_1000_NS12placeholders2_1E,@object
	.size		_ZN30_INTERNAL_1801243e_4_k_cu_main6thrust24THRUST_300001_SM_1000_NS12placeholders2_1E,(_ZN30_INTERNAL_1801243e_4_k_cu_main4cuda3std3__45__cpo5beginE - _ZN30_INTERNAL_1801243e_4_k_cu_main6thrust24THRUST_300001_SM_1000_NS12placeholders2_1E)
_ZN30_INTERNAL_1801243e_4_k_cu_main6thrust24THRUST_300001_SM_1000_NS12placeholders2_1E:
	.zero		1
	.type		_ZN30_INTERNAL_1801243e_4_k_cu_main4cuda3std3__45__cpo5beginE,@object
	.size		_ZN30_INTERNAL_1801243e_4_k_cu_main4cuda3std3__45__cpo5beginE,(_ZN30_INTERNAL_1801243e_4_k_cu_main4cuda3std6ranges3__45__cpo5beginE - _ZN30_INTERNAL_1801243e_4_k_cu_main4cuda3std3__45__cpo5beginE)
_ZN30_INTERNAL_1801243e_4_k_cu_main4cuda3std3__45__cpo5beginE:
	.zero		1
	.type		_ZN30_INTERNAL_1801243e_4_k_cu_main4cuda3std6ranges3__45__cpo5beginE,@object
	.size		_ZN30_INTERNAL_1801243e_4_k_cu_main4cuda3std6ranges3__45__cpo5beginE,(_ZN30_INTERNAL_1801243e_4_k_cu_main6thrust24THRUST_300001_SM_1000_NS12placeholders2_5E - _ZN30_INTERNAL_1801243e_4_k_cu_main4cuda3std6ranges3__45__cpo5beginE)
_ZN30_INTERNAL_1801243e_4_k_cu_main4cuda3std6ranges3__45__cpo5beginE:
	.zero		1
	.type		_ZN30_INTERNAL_1801243e_4_k_cu_main6thrust24THRUST_300001_SM_1000_NS12placeholders2_5E,@object
	.size		_ZN30_INTERNAL_1801243e_4_k_cu_main6thrust24THRUST_300001_SM_1000_NS12placeholders2_5E,(_ZN30_INTERNAL_1801243e_4_k_cu_main4cuda3std3__45__cpo6rbeginE - _ZN30_INTERNAL_1801243e_4_k_cu_main6thrust24THRUST_300001_SM_1000_NS12placeholders2_5E)
_ZN30_INTERNAL_1801243e_4_k_cu_main6thrust24THRUST_300001_SM_1000_NS12placeholders2_5E:
	.zero		1
	.type		_ZN30_INTERNAL_1801243e_4_k_cu_main4cuda3std3__45__cpo6rbeginE,@object
	.size		_ZN30_INTERNAL_1801243e_4_k_cu_main4cuda3std3__45__cpo6rbeginE,(_ZN30_INTERNAL_1801243e_4_k_cu_main4cuda3std6ranges3__45__cpo7advanceE - _ZN30_INTERNAL_1801243e_4_k_cu_main4cuda3std3__45__cpo6rbeginE)
_ZN30_INTERNAL_1801243e_4_k_cu_main4cuda3std3__45__cpo6rbeginE:
	.zero		1
	.type		_ZN30_INTERNAL_1801243e_4_k_cu_main4cuda3std6ranges3__45__cpo7advanceE,@object
	.size		_ZN30_INTERNAL_1801243e_4_k_cu_main4cuda3std6ranges3__45__cpo7advanceE,(_ZN30_INTERNAL_1801243e_4_k_cu_main4cuda3std3__47nulloptE - _ZN30_INTERNAL_1801243e_4_k_cu_main4cuda3std6ranges3__45__cpo7advanceE)
_ZN30_INTERNAL_1801243e_4_k_cu_main4cuda3std6ranges3__45__cpo7advanceE:
	.zero		1
	.type		_ZN30_INTERNAL_1801243e_4_k_cu_main4cuda3std3__47nulloptE,@object
	.size		_ZN30_INTERNAL_1801243e_4_k_cu_main4cuda3std3__47nulloptE,(_ZN30_INTERNAL_1801243e_4_k_cu_main4cuda3std6ranges3__45__cpo8distanceE - _ZN30_INTERNAL_1801243e_4_k_cu_main4cuda3std3__47nulloptE)
_ZN30_INTERNAL_1801243e_4_k_cu_main4cuda3std3__47nulloptE:
	.zero		1
	.type		_ZN30_INTERNAL_1801243e_4_k_cu_main4cuda3std6ranges3__45__cpo8distanceE,@object
	.size		_ZN30_INTERNAL_1801243e_4_k_cu_main4cuda3std6ranges3__45__cpo8distanceE,(_ZN30_INTERNAL_1801243e_4_k_cu_main6thrust24THRUST_300001_SM_1000_NS12placeholders3_10E - _ZN30_INTERNAL_1801243e_4_k_cu_main4cuda3std6ranges3__45__cpo8distanceE)
_ZN30_INTERNAL_1801243e_4_k_cu_main4cuda3std6ranges3__45__cpo8distanceE:
	.zero		1
	.type		_ZN30_INTERNAL_1801243e_4_k_cu_main6thrust24THRUST_300001_SM_1000_NS12placeholders3_10E,@object
	.size		_ZN30_INTERNAL_1801243e_4_k_cu_main6thrust24THRUST_300001_SM_1000_NS12placeholders3_10E,(_ZN30_INTERNAL_1801243e_4_k_cu_main4cuda3std3__419piecewise_constructE - _ZN30_INTERNAL_1801243e_4_k_cu_main6thrust24THRUST_300001_SM_1000_NS12placeholders3_10E)
_ZN30_INTERNAL_1801243e_4_k_cu_main6thrust24THRUST_300001_SM_1000_NS12placeholders3_10E:
	.zero		1
	.type		_ZN30_INTERNAL_1801243e_4_k_cu_main4cuda3std3__419piecewise_constructE,@object
	.size		_ZN30_INTERNAL_1801243e_4_k_cu_main4cuda3std3__419piecewise_constructE,(_ZN30_INTERNAL_1801243e_4_k_cu_main4cuda3std6ranges3__45__cpo5cdataE - _ZN30_INTERNAL_1801243e_4_k_cu_main4cuda3std3__419piecewise_constructE)
_ZN30_INTERNAL_1801243e_4_k_cu_main4cuda3std3__419piecewise_constructE:
	.zero		1
	.type		_ZN30_INTERNAL_1801243e_4_k_cu_main4cuda3std6ranges3__45__cpo5cdataE,@object
	.size		_ZN30_INTERNAL_1801243e_4_k_cu_main4cuda3std6ranges3__45__cpo5cdataE,(_ZN30_INTERNAL_1801243e_4_k_cu_main6thrust24THRUST_300001_SM_1000_NS12placeholders2_2E - _ZN30_INTERNAL_1801243e_4_k_cu_main4cuda3std6ranges3__45__cpo5cdataE)
_ZN30_INTERNAL_1801243e_4_k_cu_main4cuda3std6ranges3__45__cpo5cdataE:
	.zero		1
	.type		_ZN30_INTERNAL_1801243e_4_k_cu_main6thrust24THRUST_300001_SM_1000_NS12placeholders2_2E,@object
	.size		_ZN30_INTERNAL_1801243e_4_k_cu_main6thrust24THRUST_300001_SM_1000_NS12placeholders2_2E,(_ZN30_INTERNAL_1801243e_4_k_cu_main4cuda3std3__45__cpo3endE - _ZN30_INTERNAL_1801243e_4_k_cu_main6thrust24THRUST_300001_SM_1000_NS12placeholders2_2E)
_ZN30_INTERNAL_1801243e_4_k_cu_main6thrust24THRUST_300001_SM_1000_NS12placeholders2_2E:
	.zero		1
	.type		_ZN30_INTERNAL_1801243e_4_k_cu_main4cuda3std3__45__cpo3endE,@object
	.size		_ZN30_INTERNAL_1801243e_4_k_cu_main4cuda3std3__45__cpo3endE,(_ZN30_INTERNAL_1801243e_4_k_cu_main4cuda3std6ranges3__45__cpo3endE - _ZN30_INTERNAL_1801243e_4_k_cu_main4cuda3std3__45__cpo3endE)
_ZN30_INTERNAL_1801243e_4_k_cu_main4cuda3std3__45__cpo3endE:
	.zero		1
	.type		_ZN30_INTERNAL_1801243e_4_k_cu_main4cuda3std6ranges3__45__cpo3endE,@object
	.size		_ZN30_INTERNAL_1801243e_4_k_cu_main4cuda3std6ranges3__45__cpo3endE,(_ZN30_INTERNAL_1801243e_4_k_cu_main6thrust24THRUST_300001_SM_1000_NS12placeholders2_6E - _ZN30_INTERNAL_1801243e_4_k_cu_main4cuda3std6ranges3__45__cpo3endE)
_ZN30_INTERNAL_1801243e_4_k_cu_main4cuda3std6ranges3__45__cpo3endE:
	.zero		1
	.type		_ZN30_INTERNAL_1801243e_4_k_cu_main6thrust24THRUST_300001_SM_1000_NS12placeholders2_6E,@object
	.size		_ZN30_INTERNAL_1801243e_4_k_cu_main6thrust24THRUST_300001_SM_1000_NS12placeholders2_6E,(_ZN30_INTERNAL_1801243e_4_k_cu_main4cuda3std3__45__cpo4rendE - _ZN30_INTERNAL_1801243e_4_k_cu_main6thrust24THRUST_300001_SM_1000_NS12placeholders2_6E)
_ZN30_INTERNAL_1801243e_4_k_cu_main6thrust24THRUST_300001_SM_1000_NS12placeholders2_6E:
	.zero		1
	.type		_ZN30_INTERNAL_1801243e_4_k_cu_main4cuda3std3__45__cpo4rendE,@object
	.size		_ZN30_INTERNAL_1801243e_4_k_cu_main4cuda3std3__45__cpo4rendE,(_ZN30_INTERNAL_1801243e_4_k_cu_main4cuda3std6ranges3__45__cpo9iter_swapE - _ZN30_INTERNAL_1801243e_4_k_cu_main4cuda3std3__45__cpo4rendE)
_ZN30_INTERNAL_1801243e_4_k_cu_main4cuda3std3__45__cpo4rendE:
	.zero		1
	.type		_ZN30_INTERNAL_1801243e_4_k_cu_main4cuda3std6ranges3__45__cpo9iter_swapE,@object
	.size		_ZN30_INTERNAL_1801243e_4_k_cu_main4cuda3std6ranges3__45__cpo9iter_swapE,(_ZN30_INTERNAL_1801243e_4_k_cu_main4cuda3std3__48unexpectE - _ZN30_INTERNAL_1801243e_4_k_cu_main4cuda3std6ranges3__45__cpo9iter_swapE)
_ZN30_INTERNAL_1801243e_4_k_cu_main4cuda3std6ranges3__45__cpo9iter_swapE:
	.zero		1
	.type		_ZN30_INTERNAL_1801243e_4_k_cu_main4cuda3std3__48unexpectE,@object
	.size		_ZN30_INTERNAL_1801243e_4_k_cu_main4cuda3std3__48unexpectE,(_ZN30_INTERNAL_1801243e_4_k_cu_main6thrust24THRUST_300001_SM_1000_NS8cuda_cub3parE - _ZN30_INTERNAL_1801243e_4_k_cu_main4cuda3std3__48unexpectE)
_ZN30_INTERNAL_1801243e_4_k_cu_main4cuda3std3__48unexpectE:
	.zero		1
	.type		_ZN30_INTERNAL_1801243e_4_k_cu_main6thrust24THRUST_300001_SM_1000_NS8cuda_cub3parE,@object
	.size		_ZN30_INTERNAL_1801243e_4_k_cu_main6thrust24THRUST_300001_SM_1000_NS8cuda_cub3parE,(_ZN30_INTERNAL_1801243e_4_k_cu_main6thrust24THRUST_300001_SM_1000_NS12placeholders2_4E - _ZN30_INTERNAL_1801243e_4_k_cu_main6thrust24THRUST_300001_SM_1000_NS8cuda_cub3parE)
_ZN30_INTERNAL_1801243e_4_k_cu_main6thrust24THRUST_300001_SM_1000_NS8cuda_cub3parE:
	.zero		1
	.type		_ZN30_INTERNAL_1801243e_4_k_cu_main6thrust24THRUST_300001_SM_1000_NS12placeholders2_4E,@object
	.size		_ZN30_INTERNAL_1801243e_4_k_cu_main6thrust24THRUST_300001_SM_1000_NS12placeholders2_4E,(_ZN30_INTERNAL_1801243e_4_k_cu_main4cuda3std3__45__cpo4cendE - _ZN30_INTERNAL_1801243e_4_k_cu_main6thrust24THRUST_300001_SM_1000_NS12placeholders2_4E)
_ZN30_INTERNAL_1801243e_4_k_cu_main6thrust24THRUST_300001_SM_1000_NS12placeholders2_4E:
	.zero		1
	.type		_ZN30_INTERNAL_1801243e_4_k_cu_main4cuda3std3__45__cpo4cendE,@object
	.size		_ZN30_INTERNAL_1801243e_4_k_cu_main4cuda3std3__45__cpo4cendE,(_ZN30_INTERNAL_1801243e_4_k_cu_main4cuda3std6ranges3__45__cpo4cendE - _ZN30_INTERNAL_1801243e_4_k_cu_main4cuda3std3__45__cpo4cendE)
_ZN30_INTERNAL_1801243e_4_k_cu_main4cuda3std3__45__cpo4cendE:
	.zero		1
	.type		_ZN30_INTERNAL_1801243e_4_k_cu_main4cuda3std6ranges3__45__cpo4cendE,@object
	.size		_ZN30_INTERNAL_1801243e_4_k_cu_main4cuda3std6ranges3__45__cpo4cendE,(_ZN30_INTERNAL_1801243e_4_k_cu_main4cuda3std3__420unreachable_sentinelE - _ZN30_INTERNAL_1801243e_4_k_cu_main4cuda3std6ranges3__45__cpo4cendE)
_ZN30_INTERNAL_1801243e_4_k_cu_main4cuda3std6ranges3__45__cpo4cendE:
	.zero		1
	.type		_ZN30_INTERNAL_1801243e_4_k_cu_main4cuda3std3__420unreachable_sentinelE,@object
	.size		_ZN30_INTERNAL_1801243e_4_k_cu_main4cuda3std3__420unreachable_sentinelE,(_ZN30_INTERNAL_1801243e_4_k_cu_main4cuda3std6ranges3__45__cpo5ssizeE - _ZN30_INTERNAL_1801243e_4_k_cu_main4cuda3std3__420unreachable_sentinelE)
_ZN30_INTERNAL_1801243e_4_k_cu_main4cuda3std3__420unreachable_sentinelE:
	.zero		1
	.type		_ZN30_INTERNAL_1801243e_4_k_cu_main4cuda3std6ranges3__45__cpo5ssizeE,@object
	.size		_ZN30_INTERNAL_1801243e_4_k_cu_main4cuda3std6ranges3__45__cpo5ssizeE,(_ZN30_INTERNAL_1801243e_4_k_cu_main6thrust24THRUST_300001_SM_1000_NS12placeholders2_8E - _ZN30_INTERNAL_1801243e_4_k_cu_main4cuda3std6ranges3__45__cpo5ssizeE)
_ZN30_INTERNAL_1801243e_4_k_cu_main4cuda3std6ranges3__45__cpo5ssizeE:
	.zero		1
	.type		_ZN30_INTERNAL_1801243e_4_k_cu_main6thrust24THRUST_300001_SM_1000_NS12placeholders2_8E,@object
	.size		_ZN30_INTERNAL_1801243e_4_k_cu_main6thrust24THRUST_300001_SM_1000_NS12placeholders2_8E,(_ZN30_INTERNAL_1801243e_4_k_cu_main4cuda3std3__45__cpo5crendE - _ZN30_INTERNAL_1801243e_4_k_cu_main6thrust24THRUST_300001_SM_1000_NS12placeholders2_8E)
_ZN30_INTERNAL_1801243e_4_k_cu_main6thrust24THRUST_300001_SM_1000_NS12placeholders2_8E:
	.zero		1
	.type		_ZN30_INTERNAL_1801243e_4_k_cu_main4cuda3std3__45__cpo5crendE,@object
	.size		_ZN30_INTERNAL_1801243e_4_k_cu_main4cuda3std3__45__cpo5crendE,(_ZN30_INTERNAL_1801243e_4_k_cu_main4cuda3std6ranges3__45__cpo4prevE - _ZN30_INTERNAL_1801243e_4_k_cu_main4cuda3std3__45__cpo5crendE)
_ZN30_INTERNAL_1801243e_4_k_cu_main4cuda3std3__45__cpo5crendE:
	.zero		1
	.type		_ZN30_INTERNAL_1801243e_4_k_cu_main4cuda3std6ranges3__45__cpo4prevE,@object
	.size		_ZN30_INTERNAL_1801243e_4_k_cu_main4cuda3std6ranges3__45__cpo4prevE,(_ZN30_INTERNAL_1801243e_4_k_cu_main4cuda3std6ranges3__45__cpo9iter_moveE - _ZN30_INTERNAL_1801243e_4_k_cu_main4cuda3std6ranges3__45__cpo4prevE)
_ZN30_INTERNAL_1801243e_4_k_cu_main4cuda3std6ranges3__45__cpo4prevE:
	.zero		1
	.type		_ZN30_INTERNAL_1801243e_4_k_cu_main4cuda3std6ranges3__45__cpo9iter_moveE,@object
	.size		_ZN30_INTERNAL_1801243e_4_k_cu_main4cuda3std6ranges3__45__cpo9iter_moveE,(_ZN30_INTERNAL_1801243e_4_k_cu_main6thrust24THRUST_300001_SM_1000_NS6system6detail10sequential3seqE - _ZN30_INTERNAL_1801243e_4_k_cu_main4cuda3std6ranges3__45__cpo9iter_moveE)
_ZN30_INTERNAL_1801243e_4_k_cu_main4cuda3std6ranges3__45__cpo9iter_moveE:
	.zero		1
	.type		_ZN30_INTERNAL_1801243e_4_k_cu_main6thrust24THRUST_300001_SM_1000_NS6system6detail10sequential3seqE,@object
	.size		_ZN30_INTERNAL_1801243e_4_k_cu_main6thrust24THRUST_300001_SM_1000_NS6system6detail10sequential3seqE,(.L_31 - _ZN30_INTERNAL_1801243e_4_k_cu_main6thrust24THRUST_300001_SM_1000_NS6system6detail10sequential3seqE)
_ZN30_INTERNAL_1801243e_4_k_cu_main6thrust24THRUST_300001_SM_1000_NS6system6detail10sequential3seqE:
	.zero		1
.L_31:


//--------------------- .nv.constant0._ZN3cub18CUB_300001_SM_10006detail9transform16transform_kernelINS2_10policy_hubILb1EN4cuda3std3__45tupleIJN6thrust24THRUST_300001_SM_1000_NS31transform_input_output_iteratorI20ValueToScaledInteger20ScaledIntegerToValueNSA_6detail15normal_iteratorINSA_10device_ptrIiEEEEEESJ_EEEE10policy1000ElNS7_4plusI13ScaledIntegerEESJ_JSJ_SJ_EEEvT0_iT1_T2_DpNS2_10kernel_argIT3_EE --------------------------
	.section	.nv.constant0._ZN3cub18CUB_300001_SM_10006detail9transform16transform_kernelINS2_10policy_hubILb1EN4cuda3std3__45tupleIJN6thrust24THRUST_300001_SM_1000_NS31transform_input_output_iteratorI20ValueToScaledInteger20ScaledIntegerToValueNSA_6detail15normal_iteratorINSA_10device_ptrIiEEEEEESJ_EEEE10policy1000ElNS7_4plusI13ScaledIntegerEESJ_JSJ_SJ_EEEvT0_iT1_T2_DpNS2_10kernel_argIT3_EE,"a",@progbits
	.sectionflags	@""
	.align	4
.nv.constant0._ZN3cub18CUB_300001_SM_10006detail9transform16transform_kernelINS2_10policy_hubILb1EN4cuda3std3__45tupleIJN6thrust24THRUST_300001_SM_1000_NS31transform_input_output_iteratorI20ValueToScaledInteger20ScaledIntegerToValueNSA_6detail15normal_iteratorINSA_10device_ptrIiEEEEEESJ_EEEE10policy1000ElNS7_4plusI13ScaledIntegerEESJ_JSJ_SJ_EEEvT0_iT1_T2_DpNS2_10kernel_argIT3_EE:
	.zero		960


//--------------------- .nv.constant0._ZN3cub18CUB_300001_SM_10006detail9transform16transform_kernelINS2_10policy_hubILb1EN4cuda3std3__45tupleIJN6thrust24THRUST_300001_SM_1000_NS31transform_input_output_iteratorI20ValueToScaledInteger20ScaledIntegerToValueNSA_6detail15normal_iteratorINSA_10device_ptrIiEEEEEESJ_EEEE10policy1000EiNS7_4plusI13ScaledIntegerEESJ_JSJ_SJ_EEEvT0_iT1_T2_DpNS2_10kernel_argIT3_EE --------------------------
	.section	.nv.constant0._ZN3cub18CUB_300001_SM_10006detail9transform16transform_kernelINS2_10policy_hubILb1EN4cuda3std3__45tupleIJN6thrust24THRUST_300001_SM_1000_NS31transform_input_output_iteratorI20ValueToScaledInteger20ScaledIntegerToValueNSA_6detail15normal_iteratorINSA_10device_ptrIiEEEEEESJ_EEEE10policy1000EiNS7_4plusI13ScaledIntegerEESJ_JSJ_SJ_EEEvT0_iT1_T2_DpNS2_10kernel_argIT3_EE,"a",@progbits
	.sectionflags	@""
	.align	4
.nv.constant0._ZN3cub18CUB_300001_SM_10006detail9transform16transform_kernelINS2_10policy_hubILb1EN4cuda3std3__45tupleIJN6thrust24THRUST_300001_SM_1000_NS31transform_input_output_iteratorI20ValueToScaledInteger20ScaledIntegerToValueNSA_6detail15normal_iteratorINSA_10device_ptrIiEEEEEESJ_EEEE10policy1000EiNS7_4plusI13ScaledIntegerEESJ_JSJ_SJ_EEEvT0_iT1_T2_DpNS2_10kernel_argIT3_EE:
	.zero		960


//--------------------- .nv.constant0._ZN3cub18CUB_300001_SM_10006detail8for_each13static_kernelINS2_12policy_hub_t12policy_500_tElN6thrust24THRUST_300001_SM_1000_NS8cuda_cub10__tabulate7functorINS7_6detail15normal_iteratorINS7_10device_ptrIiEEEENS7_6system6detail7generic6detail22compute_sequence_valueIivEElEEEEvT0_T1_ --------------------------
	.section	.nv.constant0._ZN3cub18CUB_300001_SM_10006detail8for_each13static_kernelINS2_12policy_hub_t12policy_500_tElN6thrust24THRUST_300001_SM_1000_NS8cuda_cub10__tabulate7functorINS7_6detail15normal_iteratorINS7_10device_ptrIiEEEENS7_6system6detail7generic6detail22compute_sequence_valueIivEElEEEEvT0_T1_,"a",@progbits
	.sectionflags	@""
	.align	4
.nv.constant0._ZN3cub18CUB_300001_SM_10006detail8for_each13static_kernelINS2_12policy_hub_t12policy_500_tElN6thrust24THRUST_300001_SM_1000_NS8cuda_cub10__tabulate7functorINS7_6detail15normal_iteratorINS7_10device_ptrIiEEEENS7_6system6detail7generic6detail22compute_sequence_valueIivEElEEEEvT0_T1_:
	.zero		920


//--------------------- .nv.constant0._ZN3cub18CUB_300001_SM_10006detail8for_each13static_kernelINS2_12policy_hub_t12policy_500_tEmN6thrust24THRUST_300001_SM_1000_NS8cuda_cub20__uninitialized_fill7functorINS7_10device_ptrIiEEiEEEEvT0_T1_ --------------------------
	.section	.nv.constant0._ZN3cub18CUB_300001_SM_10006detail8for_each13static_kernelINS2_12policy_hub_t12policy_500_tEmN6thrust24THRUST_300001_SM_1000_NS8cuda_cub20__uninitialized_fill7functorINS7_10device_ptrIiEEiEEEEvT0_T1_,"a",@progbits
	.sectionflags	@""
	.align	4
.nv.constant0._ZN3cub18CUB_300001_SM_10006detail8for_each13static_kernelINS2_12policy_hub_t12policy_500_tEmN6thrust24THRUST_300001_SM_1000_NS8cuda_cub20__uninitialized_fill7functorINS7_10device_ptrIiEEiEEEEvT0_T1_:
	.zero		920


//--------------------- .nv.constant0._ZN3cub18CUB_300001_SM_10006detail11EmptyKernelIvEEvv --------------------------
	.section	.nv.constant0._ZN3cub18CUB_300001_SM_10006detail11EmptyKernelIvEEvv,"a",@progbits
	.sectionflags	@""
	.align	4
.nv.constant0._ZN3cub18CUB_300001_SM_10006detail11EmptyKernelIvEEvv:
	.zero		896


//--------------------- SYMBOLS --------------------------

	.type		.nv.reservedSmem.offset0,@object
	.size		.nv.reservedSmem.offset0,0x4
